def gluon_mma(
    a_ptr,
    b_ptr,
    c_ptr,
    M: gl.constexpr,
    N: gl.constexpr,
    K: gl.constexpr,
    BLK_A: gl.constexpr,
    BLK_B: gl.constexpr,
    SHARED_A: gl.constexpr,
    SHARED_B: gl.constexpr,
    ACC_LAYOUT: gl.constexpr,
    TMEM_LAYOUT: gl.constexpr,
    USE_TCGEN05: gl.constexpr,
    IS_ASYNC: gl.constexpr,
):
    offs_m = gl.arange(0, M, layout=gl.SliceLayout(1, BLK_A))
    offs_ka = gl.arange(0, K, layout=gl.SliceLayout(0, BLK_A))
    offs_kb = gl.arange(0, K, layout=gl.SliceLayout(1, BLK_B))
    offs_n = gl.arange(0, N, layout=gl.SliceLayout(0, BLK_B))
    a = gl.load(a_ptr + offs_m[:, None] * K + offs_ka[None, :])
    b = gl.load(b_ptr + offs_kb[:, None] * N + offs_n[None, :])
    a_smem = gl.allocate_shared_memory(a.dtype, [M, K], SHARED_A, a)
    b_smem = gl.allocate_shared_memory(b.dtype, [K, N], SHARED_B, b)

    if USE_TCGEN05:
        fence_async_shared()
        bar = gl.allocate_shared_memory(gl.int64, [1], mbarrier.MBarrierLayout())
        mbarrier.init(bar, count=1)
        acc_tmem = allocate_tensor_memory(gl.float32, [M, N], TMEM_LAYOUT)
        tcgen05_mma(a_smem, b_smem, acc_tmem, use_acc=False)
        tcgen05_commit(bar)
        mbarrier.wait(bar, phase=0)
        mbarrier.invalidate(bar)
        acc = acc_tmem.load(ACC_LAYOUT)
    else:
        acc = gl.zeros([M, N], dtype=gl.float32, layout=ACC_LAYOUT)
        acc = hopper.warpgroup_mma(a_smem, b_smem, acc, is_async=IS_ASYNC)
        if IS_ASYNC:
            acc = hopper.warpgroup_mma_wait(num_outstanding=0, deps=[acc])

    out_layout: gl.constexpr = gl.BlockedLayout(
        [1, 1], [1, 32], [gl.num_warps(), 1], [1, 0]
    )
    acc = gl.convert_layout(acc, out_layout)
    offs_cm = gl.arange(0, M, layout=gl.SliceLayout(1, out_layout))
    offs_cn = gl.arange(0, N, layout=gl.SliceLayout(0, out_layout))
    gl.store(c_ptr + offs_cm[:, None] * N + offs_cn[None, :], acc)

# config = {"BLOCK_K": 16, "BLOCK_M": 64, "BLOCK_N": 128, "arch": "sm_100", "dtype": "bf16", "is_async": 1, "num_warps": 4}
# arch = sm_100


// ===== COMPILED SASS (sm_100a) =====

	.target	sm_100a

	.elftype	@"ET_EXEC"


//--------------------- .note.nv.tkinfo           --------------------------
	.section	.note.nv.tkinfo,"",@"SHT_NOTE"
	.sectionflags	@"SHF_NOTE_NV_TKINFO"
	.tkinfo
        /*0018*/ 	.word	0x00000081
        /*0030*/ 	.string	""
        /*0030*/ 	.string	"ptxas-blackwell"
        /*0030*/ 	.string	"Cuda compilation tools, release 12.9, V12.9.86"
        /*0030*/ 	.string	"Build cuda_12.9.r12.9/compiler.36037853_0"
        /*0030*/ 	.string	"-v  -suppress-debug-info  -lineinfo  -arch sm_100a "



//--------------------- .note.nv.cuver            --------------------------
	.section	.note.nv.cuver,"",@"SHT_NOTE"
	.sectionflags	@"SHF_NOTE_NV_CUVER"
        /*0018*/ 	.short	0x0001
        /*001a*/ 	.short	0x0064
        /*001c*/ 	.short	0x0001
        /*001e*/ 	.short	0x0000
        /*0020*/ 	.short	0x0001
        /*0022*/ 	.short	0x0000


//--------------------- .nv.info                  --------------------------
	.section	.nv.info,"",@"SHT_CUDA_INFO"
	.align	4


	//----- nvinfo : EIATTR_REGCOUNT
	.align		4
        /*0000*/ 	.byte	0x04, 0x2f
        /*0002*/ 	.short	(.L_4 - .L_3)
	.align		4
.L_3:
        /*0004*/ 	.word	index@(gluon_mma)
        /*0008*/ 	.word	0x00000060


	//----- nvinfo : EIATTR_FRAME_SIZE
	.align		4
.L_4:
        /*000c*/ 	.byte	0x04, 0x11
        /*000e*/ 	.short	(.L_6 - .L_5)
	.align		4
.L_5:
        /*0010*/ 	.word	index@($__internal_2_$__cuda_sm10x_tcgen05_guardrail_trap_unallocated_columns_being_dealloced)
        /*0014*/ 	.word	0x00000000


	//----- nvinfo : EIATTR_FRAME_SIZE
	.align		4
.L_6:
        /*0018*/ 	.byte	0x04, 0x11
        /*001a*/ 	.short	(.L_8 - .L_7)
	.align		4
.L_7:
        /*001c*/ 	.word	index@($__internal_1_$__cuda_sm10x_tcgen05_guardrail_trap_phase_invalid_during_alloc)
        /*0020*/ 	.word	0x00000000


	//----- nvinfo : EIATTR_FRAME_SIZE
	.align		4
.L_8:
        /*0024*/ 	.byte	0x04, 0x11
        /*0026*/ 	.short	(.L_10 - .L_9)
	.align		4
.L_9:
        /*0028*/ 	.word	index@($__internal_0_$__cuda_sm10x_tcgen05_guardrail_trap_col_being_dealloced_not_returned_by_alloc)
        /*002c*/ 	.word	0x00000000


	//----- nvinfo : EIATTR_FRAME_SIZE
	.align		4
.L_10:
        /*0030*/ 	.byte	0x04, 0x11
        /*0032*/ 	.short	(.L_12 - .L_11)
	.align		4
.L_11:
        /*0034*/ 	.word	index@(gluon_mma)
        /*0038*/ 	.word	0x00000000


	//----- nvinfo : EIATTR_MIN_STACK_SIZE
	.align		4
.L_12:
        /*003c*/ 	.byte	0x04, 0x12
        /*003e*/ 	.short	(.L_14 - .L_13)
	.align		4
.L_13:
        /*0040*/ 	.word	index@(gluon_mma)
        /*0044*/ 	.word	0x00000000
.L_14:


//--------------------- .nv.info.gluon_mma        --------------------------
	.section	.nv.info.gluon_mma,"",@"SHT_CUDA_INFO"
	.sectionflags	@""
	.align	4


	//----- nvinfo : EIATTR_CUDA_API_VERSION
	.align		4
        /*0000*/ 	.byte	0x04, 0x37
        /*0002*/ 	.short	(.L_16 - .L_15)
.L_15:
        /*0004*/ 	.word	0x00000081


	//----- nvinfo : EIATTR_KPARAM_INFO
	.align		4
.L_16:
        /*0008*/ 	.byte	0x04, 0x17
        /*000a*/ 	.short	(.L_18 - .L_17)
.L_17:
        /*000c*/ 	.word	0x00000000
        /*0010*/ 	.short	0x0004
        /*0012*/ 	.short	0x0020
        /*0014*/ 	.byte	0x00, 0xf4, 0x21, 0x00


	//----- nvinfo : EIATTR_KPARAM_INFO
	.align		4
.L_18:
        /*0018*/ 	.byte	0x04, 0x17
        /*001a*/ 	.short	(.L_20 - .L_19)
.L_19:
        /*001c*/ 	.word	0x00000000
        /*0020*/ 	.short	0x0003
        /*0022*/ 	.short	0x0018
        /*0024*/ 	.byte	0x00, 0xf4, 0x21, 0x00


	//----- nvinfo : EIATTR_KPARAM_INFO
	.align		4
.L_20:
        /*0028*/ 	.byte	0x04, 0x17
        /*002a*/ 	.short	(.L_22 - .L_21)
.L_21:
        /*002c*/ 	.word	0x00000000
        /*0030*/ 	.short	0x0002
        /*0032*/ 	.short	0x0010
        /*0034*/ 	.byte	0x00, 0xf4, 0x21, 0x00


	//----- nvinfo : EIATTR_KPARAM_INFO
	.align		4
.L_22:
        /*0038*/ 	.byte	0x04, 0x17
        /*003a*/ 	.short	(.L_24 - .L_23)
.L_23:
        /*003c*/ 	.word	0x00000000
        /*0040*/ 	.short	0x0001
        /*0042*/ 	.short	0x0008
        /*0044*/ 	.byte	0x00, 0xf4, 0x21, 0x00


	//----- nvinfo : EIATTR_KPARAM_INFO
	.align		4
.L_24:
        /*0048*/ 	.byte	0x04, 0x17
        /*004a*/ 	.short	(.L_26 - .L_25)
.L_25:
        /*004c*/ 	.word	0x00000000
        /*0050*/ 	.short	0x0000
        /*0052*/ 	.short	0x0000
        /*0054*/ 	.byte	0x00, 0xf4, 0x21, 0x00


	//----- nvinfo : EIATTR_AT_ENTRY_FRAGMENTS
	.align		4
.L_26:
        /*0058*/ 	.byte	0x04, 0x4f
        /*005a*/ 	.short	(.L_28 - .L_27)


	//   ....[0]....
.L_27:
        /*005c*/ 	.word	0x00000004


	//----- nvinfo : EIATTR_RESERVED_SMEM_USED
	.align		4
.L_28:
        /*0060*/ 	.byte	0x01, 0x41
	.zero		2


	//----- nvinfo : EIATTR_SPARSE_MMA_MASK
	.align		4
        /*0064*/ 	.byte	0x03, 0x50
        /*0066*/ 	.short	0x0000


	//----- nvinfo : EIATTR_TCGEN05_1CTA_USED
	.align		4
        /*0068*/ 	.byte	0x01, 0x51
	.zero		2


	//----- nvinfo : EIATTR_MAXREG_COUNT
	.align		4
        /*006c*/ 	.byte	0x03, 0x1b
        /*006e*/ 	.short	0x00ff


	//----- nvinfo : EIATTR_NUM_BARRIERS
	.align		4
        /*0070*/ 	.byte	0x02, 0x4c
        /*0072*/ 	.byte	0x01
	.zero		1


	//----- nvinfo : EIATTR_INT_WARP_WIDE_INSTR_OFFSETS
	.align		4
        /*0074*/ 	.byte	0x04, 0x31
        /*0076*/ 	.short	(.L_30 - .L_29)


	//   ....[0]....
.L_29:
        /*0078*/ 	.word	0x00000d30


	//   ....[1]....
        /*007c*/ 	.word	0x00000d40


	//   ....[2]....
        /*0080*/ 	.word	0x000010d0


	//   ....[3]....
        /*0084*/ 	.word	0x000010e0


	//   ....[4]....
        /*0088*/ 	.word	0x00001fa0


	//   ....[5]....
        /*008c*/ 	.word	0x00001ff0


	//----- nvinfo : EIATTR_COOP_GROUP_MASK_REGIDS
	.align		4
.L_30:
        /*0090*/ 	.byte	0x04, 0x29
        /*0092*/ 	.short	(.L_32 - .L_31)


	//   ....[0]....
.L_31:
        /*0094*/ 	.word	0xffffffff


	//   ....[1]....
        /*0098*/ 	.word	0xffffffff


	//   ....[2]....
        /*009c*/ 	.word	0xffffffff


	//   ....[3]....
        /*00a0*/ 	.word	0xffffffff


	//----- nvinfo : EIATTR_COOP_GROUP_INSTR_OFFSETS
	.align		4
.L_32:
        /*00a4*/ 	.byte	0x04, 0x28
        /*00a6*/ 	.short	(.L_34 - .L_33)


	//   ....[0]....
.L_33:
        /*00a8*/ 	.word	0x00000050


	//   ....[1]....
        /*00ac*/ 	.word	0x00000310


	//   ....[2]....
        /*00b0*/ 	.word	0x00001e30


	//   ....[3]....
        /*00b4*/ 	.word	0x000020a0


	//----- nvinfo : EIATTR_VRC_CTA_INIT_COUNT
	.align		4
.L_34:
        /*00b8*/ 	.byte	0x02, 0x4a
        /*00ba*/ 	.byte	0x80
	.zero		1


	//----- nvinfo : EIATTR_MBARRIER_INSTR_OFFSETS
	.align		4
        /*00bc*/ 	.byte	0x04, 0x39
        /*00be*/ 	.short	(.L_36 - .L_35)


	//   ....[0]....
.L_35:
        /*00c0*/ 	.word	0x00000f90
        /*00c4*/ 	.word	0x000000ff
        /*00c8*/ 	.word	0x00001800
        /*00cc*/ 	.short	0x0100
        /*00ce*/ 	.byte	0x0a
	.zero		1


	//   ....[1]....
        /*00d0*/ 	.word	0x00001150
        /*00d4*/ 	.word	0x000000ff
        /*00d8*/ 	.word	0x00001800
        /*00dc*/ 	.short	0x010a
        /*00de*/ 	.byte	0x0a
	.zero		1


	//   ....[2]....
        /*00e0*/ 	.word	0x00001290
        /*00e4*/ 	.word	0x000000ff
        /*00e8*/ 	.word	0x00001800
        /*00ec*/ 	.short	0x0108
        /*00ee*/ 	.byte	0x0a
	.zero		1


	//   ....[3]....
        /*00f0*/ 	.word	0x000020c0
        /*00f4*/ 	.word	0x000000ff
        /*00f8*/ 	.word	0x00001800
        /*00fc*/ 	.short	0x010a
        /*00fe*/ 	.byte	0x0a
	.zero		1


	//----- nvinfo : EIATTR_NUM_MBARRIERS
	.align		4
.L_36:
        /*0100*/ 	.byte	0x03, 0x38
        /*0102*/ 	.short	0x0001


	//----- nvinfo : EIATTR_EXIT_INSTR_OFFSETS
	.align		4
        /*0104*/ 	.byte	0x04, 0x1c
        /*0106*/ 	.short	(.L_38 - .L_37)


	//   ....[0]....
.L_37:
        /*0108*/ 	.word	0x000020b0


	//----- nvinfo : EIATTR_REQNTID
	.align		4
.L_38:
        /*010c*/ 	.byte	0x04, 0x10
        /*010e*/ 	.short	(.L_40 - .L_39)
.L_39:
        /*0110*/ 	.word	0x00000080
        /*0114*/ 	.word	0x00000001
        /*0118*/ 	.word	0x00000001


	//----- nvinfo : EIATTR_CRS_STACK_SIZE
	.align		4
.L_40:
        /*011c*/ 	.byte	0x04, 0x1e
        /*011e*/ 	.short	(.L_42 - .L_41)
.L_41:
        /*0120*/ 	.word	0x00000000


	//----- nvinfo : EIATTR_CBANK_PARAM_SIZE
	.align		4
.L_42:
        /*0124*/ 	.byte	0x03, 0x19
        /*0126*/ 	.short	0x0028


	//----- nvinfo : EIATTR_PARAM_CBANK
	.align		4
        /*0128*/ 	.byte	0x04, 0x0a
        /*012a*/ 	.short	(.L_44 - .L_43)
	.align		4
.L_43:
        /*012c*/ 	.word	index@(.nv.constant0.gluon_mma)
        /*0130*/ 	.short	0x0380
        /*0132*/ 	.short	0x0028


	//----- nvinfo : EIATTR_SW_WAR
	.align		4
.L_44:
        /*0134*/ 	.byte	0x04, 0x36
        /*0136*/ 	.short	(.L_46 - .L_45)
.L_45:
        /*0138*/ 	.word	0x00000008
.L_46:


//--------------------- .nv.compat                --------------------------
	.section	.nv.compat,"",@"SHT_CUDA_COMPAT_INFO"
	.align	4
        /*0000*/ 	.byte	0x02, 0x02, 0x02, 0x00, 0x02, 0x05, 0x05, 0x00, 0x02, 0x03, 0x00, 0x00, 0x02, 0x06, 0x01, 0x00


//--------------------- .nv.callgraph             --------------------------
	.section	.nv.callgraph,"",@"SHT_CUDA_CALLGRAPH"
	.align	4
	.sectionentsize	8
	.align		4
        /*0000*/ 	.word	0x00000000
	.align		4
        /*0004*/ 	.word	0xffffffff
	.align		4
        /*0008*/ 	.word	0x00000000
	.align		4
        /*000c*/ 	.word	0xfffffffe
	.align		4
        /*0010*/ 	.word	0x00000000
	.align		4
        /*0014*/ 	.word	0xfffffffd
	.align		4
        /*0018*/ 	.word	0x00000000
	.align		4
        /*001c*/ 	.word	0xfffffffc


//--------------------- .text.gluon_mma           --------------------------
	.section	.text.gluon_mma,"ax",@progbits
	.align	128
        .global         gluon_mma
        .type           gluon_mma,@function
        .size           gluon_mma,(.L_x_15 - gluon_mma)
        .other          gluon_mma,@"STO_CUDA_ENTRY STV_DEFAULT"
gluon_mma:
.text.gluon_mma:
[----:B------:R-:W0:Y:S01]  /*0000*/  LDC R1, c[0x0][0x37c] ;  /* 0x0000df00ff017b82 */ /* 0x000e220000000800 */
[----:B------:R-:W1:Y:S02]  /*0010*/  S2R R0, SR_TID.X ;  /* 0x0000000000007919 */ /* 0x000e640000002100 */
[----:B-1----:R-:W-:-:S13]  /*0020*/  ISETP.GE.U32.AND P1, PT, R0, 0x20, PT ;  /* 0x000000200000780c */ /* 0x002fda0003f26070 */
[----:B------:R-:W-:Y:S05]  /*0030*/  @P1 BRA `(.L_x_0) ;  /* 0x0000000000b81947 */ /* 0x000fea0003800000 */
[----:B------:R-:W1:Y:S01]  /*0040*/  S2UR UR6, SR_CgaCtaId ;  /* 0x00000000000679c3 */ /* 0x000e620000008800 */
[----:B------:R-:W-:Y:S01]  /*0050*/  NOP ;  /* 0x0000000000007918 */ /* 0x000fe20000000000 */
[----:B------:R-:W-:Y:S02]  /*0060*/  UMOV UR4, 0x40 ;  /* 0x0000004000047882 */ /* 0x000fe40000000000 */
[----:B-1----:R-:W-:-:S09]  /*0070*/  ULEA UR4, UR6, UR4, 0x18 ;  /* 0x0000000406047291 */ /* 0x002fd2000f8ec0ff */
[----:B------:R-:W1:Y:S01]  /*0080*/  LDS.U8 R2, [UR4] ;  /* 0x00000004ff027984 */ /* 0x000e620008000000 */
[----:B------:R-:W-:Y:S02]  /*0090*/  UMOV UR4, 0x400 ;  /* 0x0000040000047882 */ /* 0x000fe40000000000 */
[----:B------:R-:W-:Y:S01]  /*00a0*/  ULEA UR4, UR6, UR4, 0x18 ;  /* 0x0000000406047291 */ /* 0x000fe2000f8ec0ff */
[----:B-1----:R-:W-:-:S13]  /*00b0*/  ISETP.NE.AND P0, PT, R2, RZ, PT ;  /* 0x000000ff0200720c */ /* 0x002fda0003f05270 */
[----:B------:R-:W-:Y:S05]  /*00c0*/  @P0 BRA `(.L_x_1) ;  /* 0x00000000007c0947 */ /* 0x000fea0003800000 */
[----:B------:R-:W-:-:S13]  /*00d0*/  ELECT P0, URZ, PT ;  /* 0x0000000000ff782f */ /* 0x000fda0003800000 */
[----:B------:R-:W-:Y:S05]  /*00e0*/  @!P0 BRA `(.L_x_2) ;  /* 0x0000000000848947 */ /* 0x000fea0003800000 */
[----:B------:R-:W-:Y:S01]  /*00f0*/  UMOV UR5, 0x4 ;  /* 0x0000000400057882 */ /* 0x000fe20000000000 */
[----:B------:R-:W-:Y:S02]  /*0100*/  IMAD.MOV.U32 R5, RZ, RZ, 0x1 ;  /* 0x00000001ff057424 */ /* 0x000fe400078e00ff */
[----:B------:R-:W-:Y:S02]  /*0110*/  IMAD.MOV.U32 R3, RZ, RZ, 0xf ;  /* 0x0000000fff037424 */ /* 0x000fe400078e00ff */
[----:B------:R-:W-:Y:S04]  /*0120*/  DEPBAR.LE SB1, 0x36 ;  /* 0x00009d800000791a */ /* 0x000fe80000000000 */
[----:B------:R-:W1:Y:S02]  /*0130*/  UTCATOMSWS.FIND_AND_SET.ALIGN UP0, UR5, UR5 ;  /* 0x00000005000575e3 */ /* 0x000e640008000800 */
[----:B-1----:R-:W-:-:S04]  /*0140*/  PLOP3.LUT P0, PT, PT, PT, UP0, 0x80, 0x8 ;  /* 0x000000000008781c */ /* 0x002fc80003f0f008 */
[----:B------:R-:W-:-:S04]  /*0150*/  SEL R2, RZ, 0xffffffff, !P0 ;  /* 0xffffffffff027807 */ /* 0x000fc80004000000 */
[----:B------:R-:W-:Y:S01]  /*0160*/  ISETP.NE.AND P0, PT, R2, RZ, PT ;  /* 0x000000ff0200720c */ /* 0x000fe20003f05270 */
[----:B------:R-:W-:-:S12]  /*0170*/  IMAD.U32 R2, RZ, RZ, UR5 ;  /* 0x00000005ff027e24 */ /* 0x000fd8000f8e00ff */
[----:B------:R-:W-:Y:S05]  /*0180*/  @P0 BRA `(.L_x_3) ;  /* 0x0000000000240947 */ /* 0x000fea0003800000 */
.L_x_4:
[----:B------:R-:W-:Y:S05]  /*0190*/  NANOSLEEP 0x64 ;  /* 0x000000640000795d */ /* 0x000fea0003800000 */
[----:B------:R-:W-:-:S05]  /*01a0*/  UMOV UR5, 0x4 ;  /* 0x0000000400057882 */ /* 0x000fca0000000000 */
[----:B------:R-:W-:Y:S04]  /*01b0*/  DEPBAR.LE SB1, 0x36 ;  /* 0x00009d800000791a */ /* 0x000fe80000000000 */
[----:B------:R-:W1:Y:S02]  /*01c0*/  UTCATOMSWS.FIND_AND_SET.ALIGN UP0, UR5, UR5 ;  /* 0x00000005000575e3 */ /* 0x000e640008000800 */
[----:B-1----:R-:W-:-:S04]  /*01d0*/  PLOP3.LUT P0, PT, PT, PT, UP0, 0x80, 0x8 ;  /* 0x000000000008781c */ /* 0x002fc80003f0f008 */
[----:B------:R-:W-:-:S04]  /*01e0*/  SEL R2, RZ, 0xffffffff, !P0 ;  /* 0xffffffffff027807 */ /* 0x000fc80004000000 */
[----:B------:R-:W-:Y:S01]  /*01f0*/  ISETP.NE.AND P0, PT, R2, RZ, PT ;  /* 0x000000ff0200720c */ /* 0x000fe20003f05270 */
[----:B------:R-:W-:-:S12]  /*0200*/  IMAD.U32 R2, RZ, RZ, UR5 ;  /* 0x00000005ff027e24 */ /* 0x000fd8000f8e00ff */
[----:B------:R-:W-:Y:S05]  /*0210*/  @!P0 BRA `(.L_x_4) ;  /* 0xfffffffc00dc8947 */ /* 0x000fea000383ffff */
.L_x_3:
[C---:B------:R-:W-:Y:S01]  /*0220*/  VIADD R4, R2.reuse, 0x10 ;  /* 0x0000001002047836 */ /* 0x040fe20000000000 */
[----:B------:R-:W-:Y:S01]  /*0230*/  UMOV UR5, 0x50 ;  /* 0x0000005000057882 */ /* 0x000fe20000000000 */
[----:B------:R-:W-:Y:S01]  /*0240*/  SHF.L.U32 R3, R3, R2, RZ ;  /* 0x0000000203037219 */ /* 0x000fe200000006ff */
[----:B------:R-:W-:Y:S01]  /*0250*/  ULEA UR5, UR6, UR5, 0x18 ;  /* 0x0000000506057291 */ /* 0x000fe2000f8ec0ff */
[----:B------:R-:W-:Y:S01]  /*0260*/  IMAD.SHL.U32 R2, R2, 0x20, RZ ;  /* 0x0000002002027824 */ /* 0x000fe200078e00ff */
[----:B------:R-:W-:-:S04]  /*0270*/  SHF.L.U32 R4, R5, R4, RZ ;  /* 0x0000000405047219 */ /* 0x000fc800000006ff */
[----:B------:R-:W-:-:S05]  /*0280*/  LOP3.LUT R3, R4, R3, RZ, 0xfc, !PT ;  /* 0x0000000304037212 */ /* 0x000fca00078efcff */
[----:B------:R1:W-:Y:S04]  /*0290*/  ATOMS.OR RZ, [UR5], R3 ;  /* 0x00000003ffff798c */ /* 0x0003e8000b000005 */
[----:B------:R1:W-:Y:S01]  /*02a0*/  STS [UR4], R2 ;  /* 0x00000002ff007988 */ /* 0x0003e20008000804 */
[----:B------:R-:W-:Y:S05]  /*02b0*/  BRA `(.L_x_2) ;  /* 0x0000000000107947 */ /* 0x000fea0003800000 */
.L_x_1:
[----:B------:R-:W-:-:S05]  /*02c0*/  IMAD.MOV.U32 R2, RZ, RZ, -0x1 ;  /* 0xffffffffff027424 */ /* 0x000fca00078e00ff */
[----:B------:R1:W-:Y:S02]  /*02d0*/  STS [UR4], R2 ;  /* 0x00000002ff007988 */ /* 0x0003e40008000804 */
[----:B-1----:R-:W-:-:S07]  /*02e0*/  MOV R2, 0x300 ;  /* 0x0000030000027802 */ /* 0x002fce0000000f00 */
[----:B0-----:R-:W-:Y:S05]  /*02f0*/  CALL.REL.NOINC `($__internal_1_$__cuda_sm10x_tcgen05_guardrail_trap_phase_invalid_during_alloc) ;  /* 0x0000001c00887944 */ /* 0x001fea0003c00000 */
.L_x_2:
[----:B------:R-:W-:Y:S05]  /*0300*/  WARPSYNC.ALL ;  /* 0x0000000000007948 */ /* 0x000fea0003800000 */
[----:B------:R-:W-:Y:S01]  /*0310*/  NOP ;  /* 0x0000000000007918 */ /* 0x000fe20000000000 */
.L_x_0:
[----:B------:R-:W2:Y:S01]  /*0320*/  LDC.64 R10, c[0x0][0x380] ;  /* 0x0000e000ff0a7b82 */ /* 0x000ea20000000a00 */
[----:B------:R-:W-:Y:S01]  /*0330*/  SHF.R.U32.HI R71, RZ, 0x5, R0 ;  /* 0x00000005ff477819 */ /* 0x000fe20000011600 */
[----:B------:R-:W-:Y:S01]  /*0340*/  UMOV UR4, 0x400 ;  /* 0x0000040000047882 */ /* 0x000fe20000000000 */
[C---:B-1----:R-:W-:Y:S01]  /*0350*/  LOP3.LUT R3, R0.reuse, 0x60, RZ, 0xc0, !PT ;  /* 0x0000006000037812 */ /* 0x042fe200078ec0ff */
[----:B------:R-:W1:Y:S01]  /*0360*/  LDCU.64 UR12, c[0x0][0x358] ;  /* 0x00006b00ff0c77ac */ /* 0x000e620008000a00 */
[----:B------:R-:W-:Y:S02]  /*0370*/  SGXT.U32 R71, R71, 0x2 ;  /* 0x000000024747781a */ /* 0x000fe40000000000 */
[----:B------:R-:W-:Y:S01]  /*0380*/  LOP3.LUT R69, R0, 0xf, RZ, 0xc0, !PT ;  /* 0x0000000f00457812 */ /* 0x000fe200078ec0ff */
[----:B------:R-:W3:Y:S01]  /*0390*/  S2UR UR9, SR_CgaCtaId ;  /* 0x00000000000979c3 */ /* 0x000ee20000008800 */
[C---:B------:R-:W-:Y:S02]  /*03a0*/  LOP3.LUT R27, R71.reuse, 0x4, RZ, 0xfc, !PT ;  /* 0x00000004471b7812 */ /* 0x040fe400078efcff */
[----:B------:R-:W-:-:S02]  /*03b0*/  LOP3.LUT R93, R71, 0x18, RZ, 0xfc, !PT ;  /* 0x00000018475d7812 */ /* 0x000fc400078efcff */
[----:B------:R-:W-:Y:S01]  /*03c0*/  LOP3.LUT R91, R71, 0x1c, RZ, 0xfc, !PT ;  /* 0x0000001c475b7812 */ /* 0x000fe200078efcff */
[----:B------:R-:W-:Y:S01]  /*03d0*/  IMAD.SHL.U32 R2, R27, 0x10, RZ ;  /* 0x000000101b027824 */ /* 0x000fe200078e00ff */
[----:B------:R-:W-:Y:S01]  /*03e0*/  LOP3.LUT R80, R71, 0x14, RZ, 0xfc, !PT ;  /* 0x0000001447507812 */ /* 0x000fe200078efcff */
[----:B------:R-:W-:Y:S01]  /*03f0*/  IMAD.SHL.U32 R18, R93, 0x10, RZ ;  /* 0x000000105d127824 */ /* 0x000fe200078e00ff */
[----:B------:R-:W-:Y:S01]  /*0400*/  LOP3.LUT R81, R71, 0x30, RZ, 0xfc, !PT ;  /* 0x0000003047517812 */ /* 0x000fe200078efcff */
[----:B------:R-:W-:Y:S01]  /*0410*/  IMAD.SHL.U32 R22, R91, 0x10, RZ ;  /* 0x000000105b167824 */ /* 0x000fe200078e00ff */
[C---:B------:R-:W-:Y:S01]  /*0420*/  LOP3.LUT R83, R71.reuse, 0x2c, RZ, 0xfc, !PT ;  /* 0x0000002c47537812 */ /* 0x040fe200078efcff */
[----:B------:R-:W-:Y:S01]  /*0430*/  IMAD.SHL.U32 R16, R80, 0x10, RZ ;  /* 0x0000001050107824 */ /* 0x000fe200078e00ff */
[----:B------:R-:W-:Y:S01]  /*0440*/  LOP3.LUT R23, R71, 0xc, RZ, 0xfc, !PT ;  /* 0x0000000c47177812 */ /* 0x000fe200078efcff */
[----:B------:R-:W-:Y:S01]  /*0450*/  IMAD.SHL.U32 R46, R81, 0x10, RZ ;  /* 0x00000010512e7824 */ /* 0x000fe200078e00ff */
[----:B------:R-:W-:Y:S01]  /*0460*/  LOP3.LUT R82, R71, 0x10, RZ, 0xfc, !PT ;  /* 0x0000001047527812 */ /* 0x000fe200078efcff */
[----:B------:R-:W-:Y:S01]  /*0470*/  IMAD.SHL.U32 R44, R83, 0x10, RZ ;  /* 0x00000010532c7824 */ /* 0x000fe200078e00ff */
[-C--:B--2---:R-:W-:Y:S01]  /*0480*/  LEA R40, P3, R27, R10.reuse, 0x5 ;  /* 0x0000000a1b287211 */ /* 0x084fe200078628ff */
[----:B------:R-:W-:Y:S01]  /*0490*/  IMAD.SHL.U32 R8, R23, 0x10, RZ ;  /* 0x0000001017087824 */ /* 0x000fe200078e00ff */
[----:B------:R-:W-:Y:S01]  /*04a0*/  LEA R28, P4, R93, R10, 0x5 ;  /* 0x0000000a5d1c7211 */ /* 0x000fe200078828ff */
[----:B------:R-:W-:Y:S01]  /*04b0*/  IMAD.SHL.U32 R14, R82, 0x10, RZ ;  /* 0x00000010520e7824 */ /* 0x000fe200078e00ff */
[----:B------:R-:W-:-:S02]  /*04c0*/  LEA.HI.X R41, R2, R11, RZ, 0x1, P3 ;  /* 0x0000000b02297211 */ /* 0x000fc400018f0cff */
[-C--:B------:R-:W-:Y:S01]  /*04d0*/  LEA R30, P3, R91, R10.reuse, 0x5 ;  /* 0x0000000a5b1e7211 */ /* 0x080fe200078628ff */
[----:B---3--:R-:W-:Y:S01]  /*04e0*/  ULEA UR10, UR9, UR4, 0x18 ;  /* 0x00000004090a7291 */ /* 0x008fe2000f8ec0ff */
[-C--:B------:R-:W-:Y:S01]  /*04f0*/  LEA R4, P5, R80, R10.reuse, 0x5 ;  /* 0x0000000a50047211 */ /* 0x080fe200078a28ff */
[----:B------:R-:W-:Y:S01]  /*0500*/  IMAD.SHL.U32 R78, R3, 0x4, RZ ;  /* 0x00000004034e7824 */ /* 0x000fe200078e00ff */
[-C--:B------:R-:W-:Y:S01]  /*0510*/  LEA.HI.X R29, R18, R11.reuse, RZ, 0x1, P4 ;  /* 0x0000000b121d7211 */ /* 0x080fe200020f0cff */
[----:B------:R-:W-:Y:S01]  /*0520*/  IMAD.WIDE.U32 R40, R69, 0x2, R40 ;  /* 0x0000000245287825 */ /* 0x000fe200078e0028 */
[-C--:B------:R-:W-:Y:S02]  /*0530*/  LEA.HI.X R31, R22, R11.reuse, RZ, 0x1, P3 ;  /* 0x0000000b161f7211 */ /* 0x080fe400018f0cff */
[----:B------:R-:W-:Y:S02]  /*0540*/  LEA R18, P3, R81, R10, 0x5 ;  /* 0x0000000a51127211 */ /* 0x000fe400078628ff */
[----:B------:R-:W-:-:S02]  /*0550*/  LEA.HI.X R5, R16, R11, RZ, 0x1, P5 ;  /* 0x0000000b10057211 */ /* 0x000fc400028f0cff */
[-C--:B------:R-:W-:Y:S02]  /*0560*/  LEA R16, P4, R83, R10.reuse, 0x5 ;  /* 0x0000000a53107211 */ /* 0x080fe400078828ff */
[-C--:B------:R-:W-:Y:S01]  /*0570*/  LEA.HI.X R19, R46, R11.reuse, RZ, 0x1, P3 ;  /* 0x0000000b2e137211 */ /* 0x080fe200018f0cff */
[----:B------:R-:W-:Y:S01]  /*0580*/  BAR.SYNC.DEFER_BLOCKING 0x0 ;  /* 0x0000000000007b1d */ /* 0x000fe20000010000 */
[----:B------:R-:W-:Y:S02]  /*0590*/  IADD3 R38, P0, PT, R3, R10, RZ ;  /* 0x0000000a03267210 */ /* 0x000fe40007f1e0ff */
[----:B------:R-:W-:Y:S01]  /*05a0*/  LEA.HI.X R17, R44, R11, RZ, 0x1, P4 ;  /* 0x0000000b2c117211 */ /* 0x000fe200020f0cff */
[----:B------:R-:W-:Y:S01]  /*05b0*/  IMAD.WIDE.U32 R44, R69, 0x2, R4 ;  /* 0x00000002452c7825 */ /* 0x000fe200078e0004 */
[----:B------:R-:W-:-:S03]  /*05c0*/  LOP3.LUT R25, R71, 0x8, RZ, 0xfc, !PT ;  /* 0x0000000847197812 */ /* 0x000fc600078efcff */
[----:B------:R-:W2:Y:S01]  /*05d0*/  LDC.64 R4, c[0x0][0x388] ;  /* 0x0000e200ff047b82 */ /* 0x000ea20000000a00 */
[C---:B------:R-:W-:Y:S01]  /*05e0*/  LOP3.LUT R89, R71.reuse, 0x20, RZ, 0xfc, !PT ;  /* 0x0000002047597812 */ /* 0x040fe200078efcff */
[----:B------:R-:W-:Y:S01]  /*05f0*/  IMAD.X R39, RZ, RZ, R11, P0 ;  /* 0x000000ffff277224 */ /* 0x000fe200000e060b */
[----:B------:R-:W-:Y:S01]  /*0600*/  LOP3.LUT R87, R71, 0x24, RZ, 0xfc, !PT ;  /* 0x0000002447577812 */ /* 0x000fe200078efcff */
[----:B------:R-:W-:Y:S01]  /*0610*/  IMAD.SHL.U32 R6, R25, 0x10, RZ ;  /* 0x0000001019067824 */ /* 0x000fe200078e00ff */
[----:B------:R-:W-:Y:S01]  /*0620*/  LOP3.LUT R85, R71, 0x28, RZ, 0xfc, !PT ;  /* 0x0000002847557812 */ /* 0x000fe200078efcff */
[----:B------:R-:W-:Y:S01]  /*0630*/  IMAD.SHL.U32 R24, R89, 0x10, RZ ;  /* 0x0000001059187824 */ /* 0x000fe200078e00ff */
[-C--:B------:R-:W-:Y:S01]  /*0640*/  LEA R34, P2, R23, R10.reuse, 0x5 ;  /* 0x0000000a17227211 */ /* 0x080fe200078428ff */
[----:B------:R-:W-:Y:S01]  /*0650*/  IMAD.SHL.U32 R26, R87, 0x10, RZ ;  /* 0x00000010571a7824 */ /* 0x000fe200078e00ff */
[----:B------:R-:W-:Y:S01]  /*0660*/  LEA R32, P0, R82, R10, 0x5 ;  /* 0x0000000a52207211 */ /* 0x000fe200078028ff */
[----:B------:R-:W-:Y:S01]  /*0670*/  IMAD.SHL.U32 R42, R85, 0x10, RZ ;  /* 0x00000010552a7824 */ /* 0x000fe200078e00ff */
[----:B------:R-:W-:-:S02]  /*0680*/  LOP3.LUT R79, R71, 0x34, RZ, 0xfc, !PT ;  /* 0x00000034474f7812 */ /* 0x000fc400078efcff */
[----:B------:R-:W-:Y:S01]  /*0690*/  LOP3.LUT R77, R71, 0x38, RZ, 0xfc, !PT ;  /* 0x00000038474d7812 */ /* 0x000fe200078efcff */
[----:B------:R-:W3:Y:S01]  /*06a0*/  LDS R46, [UR10] ;  /* 0x0000000aff2e7984 */ /* 0x000ee20008000800 */
[-C--:B------:R-:W-:Y:S01]  /*06b0*/  LEA.HI.X R35, R8, R11.reuse, RZ, 0x1, P2 ;  /* 0x0000000b08237211 */ /* 0x080fe200010f0cff */
[----:B------:R-:W-:Y:S01]  /*06c0*/  IMAD.SHL.U32 R48, R79, 0x10, RZ ;  /* 0x000000104f307824 */ /* 0x000fe200078e00ff */
[----:B------:R-:W-:Y:S01]  /*06d0*/  LEA.HI.X R33, R14, R11, RZ, 0x1, P0 ;  /* 0x0000000b0e217211 */ /* 0x000fe200000f0cff */
[----:B------:R-:W-:Y:S01]  /*06e0*/  IMAD.SHL.U32 R50, R77, 0x10, RZ ;  /* 0x000000104d327824 */ /* 0x000fe200078e00ff */
[----:B------:R-:W-:Y:S01]  /*06f0*/  LOP3.LUT R71, R71, 0x3c, RZ, 0xfc, !PT ;  /* 0x0000003c47477812 */ /* 0x000fe200078efcff */
[----:B------:R-:W-:Y:S01]  /*0700*/  IMAD.SHL.U32 R76, R27, 0x80, RZ ;  /* 0x000000801b4c7824 */ /* 0x000fe200078e00ff */
[CC--:B------:R-:W-:Y:S01]  /*0710*/  LEA R36, P6, R25.reuse, R10.reuse, 0x5 ;  /* 0x0000000a19247211 */ /* 0x0c0fe200078c28ff */
[----:B------:R-:W-:Y:S01]  /*0720*/  IMAD.SHL.U32 R68, R25, 0x80, RZ ;  /* 0x0000008019447824 */ /* 0x000fe200078e00ff */
[-C--:B------:R-:W-:Y:S01]  /*0730*/  LEA R12, P2, R89, R10.reuse, 0x5 ;  /* 0x0000000a590c7211 */ /* 0x080fe200078428ff */
[----:B------:R-:W-:Y:S01]  /*0740*/  IMAD.SHL.U32 R52, R71, 0x10, RZ ;  /* 0x0000001047347824 */ /* 0x000fe200078e00ff */
[-C--:B------:R-:W-:Y:S01]  /*0750*/  LEA R20, P0, R87, R10.reuse, 0x5 ;  /* 0x0000000a57147211 */ /* 0x080fe200078028ff */
[----:B------:R-:W-:Y:S01]  /*0760*/  IMAD.WIDE.U32 R38, R69, 0x2, R38 ;  /* 0x0000000245267825 */ /* 0x000fe200078e0026 */
[----:B------:R-:W-:Y:S01]  /*0770*/  BAR.SYNC.DEFER_BLOCKING 0x0 ;  /* 0x0000000000007b1d */ /* 0x000fe20000010000 */
[----:B------:R-:W-:-:S02]  /*0780*/  LEA R14, P5, R85, R10, 0x5 ;  /* 0x0000000a550e7211 */ /* 0x000fc400078a28ff */
[-C--:B------:R-:W-:Y:S02]  /*0790*/  LEA.HI.X R37, R6, R11.reuse, RZ, 0x1, P6 ;  /* 0x0000000b06257211 */ /* 0x080fe400030f0cff */
[-C--:B------:R-:W-:Y:S02]  /*07a0*/  LEA.HI.X R13, R24, R11.reuse, RZ, 0x1, P2 ;  /* 0x0000000b180d7211 */ /* 0x080fe400010f0cff */
[-C--:B------:R-:W-:Y:S01]  /*07b0*/  LEA.HI.X R21, R26, R11.reuse, RZ, 0x1, P0 ;  /* 0x0000000b1a157211 */ /* 0x080fe200000f0cff */
[----:B------:R-:W-:Y:S01]  /*07c0*/  IMAD.WIDE.U32 R34, R69, 0x2, R34 ;  /* 0x0000000245227825 */ /* 0x000fe200078e0022 */
[-C--:B------:R-:W-:Y:S02]  /*07d0*/  LEA R6, P2, R79, R10.reuse, 0x5 ;  /* 0x0000000a4f067211 */ /* 0x080fe400078428ff */
[-C--:B------:R-:W-:Y:S01]  /*07e0*/  LEA R8, P0, R77, R10.reuse, 0x5 ;  /* 0x0000000a4d087211 */ /* 0x080fe200078028ff */
[----:B------:R-:W-:Y:S01]  /*07f0*/  IMAD.SHL.U32 R2, R23, 0x80, RZ ;  /* 0x0000008017027824 */ /* 0x000fe200078e00ff */
[----:B------:R-:W-:Y:S01]  /*0800*/  LEA.HI.X R15, R42, R11, RZ, 0x1, P5 ;  /* 0x0000000b2a0f7211 */ /* 0x000fe200028f0cff */
[----:B------:R-:W-:Y:S01]  /*0810*/  IMAD.WIDE.U32 R36, R69, 0x2, R36 ;  /* 0x0000000245247825 */ /* 0x000fe200078e0024 */
[----:B------:R-:W-:-:S02]  /*0820*/  LEA R10, P5, R71, R10, 0x5 ;  /* 0x0000000a470a7211 */ /* 0x000fc400078a28ff */
[-C--:B------:R-:W-:Y:S01]  /*0830*/  LEA.HI.X R7, R48, R11.reuse, RZ, 0x1, P2 ;  /* 0x0000000b30077211 */ /* 0x080fe200010f0cff */
[C---:B------:R-:W-:Y:S01]  /*0840*/  IMAD.WIDE.U32 R42, R69.reuse, 0x2, R32 ;  /* 0x00000002452a7825 */ /* 0x040fe200078e0020 */
[-C--:B------:R-:W-:Y:S02]  /*0850*/  LEA.HI.X R9, R50, R11.reuse, RZ, 0x1, P0 ;  /* 0x0000000b32097211 */ /* 0x080fe400000f0cff */
[----:B------:R-:W-:Y:S01]  /*0860*/  LEA.HI.X R11, R52, R11, RZ, 0x1, P5 ;  /* 0x0000000b340b7211 */ /* 0x000fe200028f0cff */
[C---:B------:R-:W-:Y:S02]  /*0870*/  IMAD.WIDE.U32 R48, R69.reuse, 0x2, R30 ;  /* 0x0000000245307825 */ /* 0x040fe400078e001e */
[----:B-1----:R1:W5:Y:S02]  /*0880*/  LDG.E.U16 R30, desc[UR12][R42.64] ;  /* 0x0000000c2a1e7981 */ /* 0x002364000c1e1500 */
[C---:B------:R-:W-:Y:S02]  /*0890*/  IMAD.WIDE.U32 R32, R69.reuse, 0x2, R28 ;  /* 0x0000000245207825 */ /* 0x040fe400078e001c */
[----:B------:R4:W5:Y:S04]  /*08a0*/  LDG.E.U16 R28, desc[UR12][R34.64] ;  /* 0x0000000c221c7981 */ /* 0x000968000c1e1500 */
[----:B------:R0:W5:Y:S01]  /*08b0*/  LDG.E.U16 R24, desc[UR12][R40.64] ;  /* 0x0000000c28187981 */ /* 0x000162000c1e1500 */
[----:B-1----:R-:W-:Y:S01]  /*08c0*/  IMAD.WIDE.U32 R42, R69, 0x2, R10 ;  /* 0x00000002452a7825 */ /* 0x002fe200078e000a */
[----:B--2---:R-:W-:-:S02]  /*08d0*/  LEA R10, P0, R3, R4, 0x3 ;  /* 0x00000004030a7211 */ /* 0x004fc400078018ff */
[----:B------:R1:W5:Y:S01]  /*08e0*/  LDG.E.U16 R22, desc[UR12][R38.64] ;  /* 0x0000000c26167981 */ /* 0x000362000c1e1500 */
[----:B----4-:R-:W-:Y:S01]  /*08f0*/  IMAD.WIDE.U32 R34, R69, 0x2, R6 ;  /* 0x0000000245227825 */ /* 0x010fe200078e0006 */
[-C--:B------:R-:W-:Y:S02]  /*0900*/  LEA.HI.X R11, R78, R5.reuse, RZ, 0x1, P0 ;  /* 0x000000054e0b7211 */ /* 0x080fe400000f0cff */
[----:B------:R-:W5:Y:S01]  /*0910*/  LDG.E.U16 R26, desc[UR12][R36.64] ;  /* 0x0000000c241a7981 */ /* 0x000f62000c1e1500 */
[-C--:B------:R-:W-:Y:S01]  /*0920*/  LEA R6, P0, R27, R4.reuse, 0x8 ;  /* 0x000000041b067211 */ /* 0x080fe200078040ff */
[----:B0-----:R-:W-:Y:S01]  /*0930*/  IMAD.WIDE.U32 R40, R69, 0x2, R8 ;  /* 0x0000000245287825 */ /* 0x001fe200078e0008 */
[-C--:B------:R-:W-:Y:S01]  /*0940*/  LEA R8, P2, R25, R4.reuse, 0x8 ;  /* 0x0000000419087211 */ /* 0x080fe200078440ff */
[----:B------:R-:W5:Y:S01]  /*0950*/  LDG.E.U16 R32, desc[UR12][R32.64] ;  /* 0x0000000c20207981 */ /* 0x000f62000c1e1500 */
[----:B------:R-:W-:Y:S02]  /*0960*/  LEA.HI.X R7, R76, R5, RZ, 0x1, P0 ;  /* 0x000000054c077211 */ /* 0x000fe400000f0cff */
[----:B------:R-:W-:-:S02]  /*0970*/  LEA R4, P0, R23, R4, 0x8 ;  /* 0x0000000417047211 */ /* 0x000fc400078040ff */
[----:B------:R-:W-:Y:S01]  /*0980*/  LOP3.LUT R73, R0, 0x1f, RZ, 0xc0, !PT ;  /* 0x0000001f00497812 */ /* 0x000fe200078ec0ff */
[C---:B-1----:R-:W-:Y:S01]  /*0990*/  IMAD.WIDE.U32 R38, R69.reuse, 0x2, R14 ;  /* 0x0000000245267825 */ /* 0x042fe200078e000e */
[-C--:B------:R-:W-:Y:S01]  /*09a0*/  LEA.HI.X R9, R68, R5.reuse, RZ, 0x1, P2 ;  /* 0x0000000544097211 */ /* 0x080fe200010f0cff */
[----:B------:R0:W5:Y:S01]  /*09b0*/  LDG.E.U16 R40, desc[UR12][R40.64] ;  /* 0x0000000c28287981 */ /* 0x000162000c1e1500 */
[----:B------:R-:W-:Y:S01]  /*09c0*/  LEA.HI.X R5, R2, R5, RZ, 0x1, P0 ;  /* 0x0000000502057211 */ /* 0x000fe200000f0cff */
[----:B------:R-:W-:-:S04]  /*09d0*/  IMAD.WIDE.U32 R14, R69, 0x2, R16 ;  /* 0x00000002450e7825 */ /* 0x000fc800078e0010 */
[C---:B------:R-:W-:Y:S01]  /*09e0*/  IMAD.WIDE.U32 R18, R69.reuse, 0x2, R18 ;  /* 0x0000000245127825 */ /* 0x040fe200078e0012 */
[----:B------:R1:W5:Y:S03]  /*09f0*/  LDG.E.U16 R16, desc[UR12][R38.64] ;  /* 0x0000000c26107981 */ /* 0x000366000c1e1500 */
[C---:B------:R-:W-:Y:S01]  /*0a00*/  IMAD.WIDE.U32 R20, R69.reuse, 0x2, R20 ;  /* 0x0000000245147825 */ /* 0x040fe200078e0014 */
[----:B0-----:R-:W-:Y:S01]  /*0a10*/  SHF.R.U32.HI R41, RZ, 0x5, R0 ;  /* 0x00000005ff297819 */ /* 0x001fe20000011600 */
[----:B------:R1:W5:Y:S02]  /*0a20*/  LDG.E.U16 R14, desc[UR12][R14.64] ;  /* 0x0000000c0e0e7981 */ /* 0x000364000c1e1500 */
[----:B------:R-:W-:Y:S02]  /*0a30*/  IMAD.WIDE.U32 R36, R69, 0x2, R12 ;  /* 0x0000000245247825 */ /* 0x000fe400078e000c */
[----:B------:R1:W5:Y:S02]  /*0a40*/  LDG.E.U16 R13, desc[UR12][R20.64] ;  /* 0x0000000c140d7981 */ /* 0x000364000c1e1500 */
[----:B------:R-:W-:-:S02]  /*0a50*/  IMAD.WIDE.U32 R10, R73, 0x2, R10 ;  /* 0x00000002490a7825 */ /* 0x000fc400078e000a */
[----:B------:R1:W5:Y:S02]  /*0a60*/  LDG.E.U16 R18, desc[UR12][R18.64] ;  /* 0x0000000c12127981 */ /* 0x000364000c1e1500 */
[C---:B------:R-:W-:Y:S01]  /*0a70*/  IMAD.WIDE.U32 R6, R73.reuse, 0x2, R6 ;  /* 0x0000000249067825 */ /* 0x040fe200078e0006 */
[----:B---3--:R-:W-:Y:S01]  /*0a80*/  R2UR UR11, R46 ;  /* 0x000000002e0b72ca */ /* 0x008fe200000e0000 */
[----:B------:R1:W5:Y:S02]  /*0a90*/  LDG.E.U16 R12, desc[UR12][R36.64] ;  /* 0x0000000c240c7981 */ /* 0x000364000c1e1500 */
[C---:B------:R-:W-:Y:S02]  /*0aa0*/  IMAD.WIDE.U32 R8, R73.reuse, 0x2, R8 ;  /* 0x0000000249087825 */ /* 0x040fe400078e0008 */
[----:B------:R1:W5:Y:S02]  /*0ab0*/  LDG.E.U16 R34, desc[UR12][R34.64] ;  /* 0x0000000c22227981 */ /* 0x000364000c1e1500 */
[----:B------:R-:W-:Y:S01]  /*0ac0*/  IMAD.WIDE.U32 R4, R73, 0x2, R4 ;  /* 0x0000000249047825 */ /* 0x000fe200078e0004 */
[----:B------:R-:W-:Y:S01]  /*0ad0*/  R2UR UR8, R41 ;  /* 0x00000000290872ca */ /* 0x000fe200000e0000 */
[----:B------:R1:W5:Y:S04]  /*0ae0*/  LDG.E.U16 R15, desc[UR12][R10.64] ;  /* 0x0000000c0a0f7981 */ /* 0x000368000c1e1500 */
[----:B------:R1:W5:Y:S04]  /*0af0*/  LDG.E.U16 R17, desc[UR12][R10.64+0x40] ;  /* 0x0000400c0a117981 */ /* 0x000368000c1e1500 */
[----:B------:R1:W5:Y:S04]  /*0b00*/  LDG.E.U16 R19, desc[UR12][R10.64+0x80] ;  /* 0x0000800c0a137981 */ /* 0x000368000c1e1500 */
[----:B------:R1:W5:Y:S01]  /*0b10*/  LDG.E.U16 R20, desc[UR12][R10.64+0xc0] ;  /* 0x0000c00c0a147981 */ /* 0x000362000c1e1500 */
[----:B------:R-:W-:-:S03]  /*0b20*/  IMAD R69, R69, 0x2, R3 ;  /* 0x0000000245457824 */ /* 0x000fc600078e0203 */
[----:B------:R1:W5:Y:S04]  /*0b30*/  LDG.E.U16 R29, desc[UR12][R44.64] ;  /* 0x0000000c2c1d7981 */ /* 0x000368000c1e1500 */
        /* <DEDUP_REMOVED lines=13> */
[----:B------:R1:W5:Y:S01]  /*0c10*/  LDG.E.U16 R39, desc[UR12][R4.64+0xc0] ;  /* 0x0000c00c04277981 */ /* 0x000362000c1e1500 */
[----:B------:R-:W-:Y:S05]  /*0c20*/  @P1 BRA `(.L_x_5) ;  /* 0x0000000000181947 */ /* 0x000fea0003800000 */
[----:B------:R-:W-:Y:S01]  /*0c30*/  ELECT P0, URZ, PT ;  /* 0x0000000000ff782f */ /* 0x000fe20003800000 */
[----:B-1----:R-:W-:Y:S01]  /*0c40*/  IMAD.MOV.U32 R4, RZ, RZ, 0x1 ;  /* 0x00000001ff047424 */ /* 0x002fe200078e00ff */
[----:B------:R-:W-:Y:S01]  /*0c50*/  UMOV UR4, 0x40 ;  /* 0x0000004000047882 */ /* 0x000fe20000000000 */
[----:B------:R-:W-:Y:S01]  /*0c60*/  UVIRTCOUNT.DEALLOC.SMPOOL 0x80 ;  /* 0x000000800000784c */ /* 0x000fe20000000000 */
[----:B------:R-:W-:-:S09]  /*0c70*/  ULEA UR4, UR9, UR4, 0x18 ;  /* 0x0000000409047291 */ /* 0x000fd2000f8ec0ff */
[----:B------:R0:W-:Y:S03]  /*0c80*/  @P0 STS.U8 [UR4], R4 ;  /* 0x00000004ff000988 */ /* 0x0001e60008000004 */
.L_x_5:
[C---:B------:R-:W-:Y:S01]  /*0c90*/  LOP3.LUT P2, RZ, R0.reuse, 0x7f, RZ, 0xc0, !PT ;  /* 0x0000007f00ff7812 */ /* 0x040fe2000784c0ff */
[----:B------:R-:W-:Y:S01]  /*0ca0*/  UMOV UR4, 0x1 ;  /* 0x0000000100047882 */ /* 0x000fe20000000000 */
[----:B-1----:R-:W-:Y:S01]  /*0cb0*/  IMAD R7, R73, 0x2, R78 ;  /* 0x0000000249077824 */ /* 0x002fe200078e024e */
[----:B------:R-:W-:Y:S01]  /*0cc0*/  SHF.R.U32.HI R70, RZ, 0x1, R3 ;  /* 0x00000001ff467819 */ /* 0x000fe20000011603 */
[----:B-----5:R1:W-:Y:S01]  /*0cd0*/  STS.U16 [R69+UR10+0x1100], R26 ;  /* 0x0011001a45007988 */ /* 0x0203e2000800040a */
[----:B------:R-:W-:Y:S02]  /*0ce0*/  LOP3.LUT R5, R69, 0x10, RZ, 0x3c, !PT ;  /* 0x0000001045057812 */ /* 0x000fe400078e3cff */
[----:B------:R-:W-:Y:S01]  /*0cf0*/  LOP3.LUT R6, R7, R70, RZ, 0x3c, !PT ;  /* 0x0000004607067212 */ /* 0x000fe200078e3cff */
[----:B------:R1:W-:Y:S01]  /*0d00*/  STS.U16 [R69+UR10+0x1200], R30 ;  /* 0x0012001e45007988 */ /* 0x0003e2000800040a */
[----:B0-----:R-:W-:-:S03]  /*0d10*/  LOP3.LUT R4, R0, 0x7f, RZ, 0xc0, !PT ;  /* 0x0000007f00047812 */ /* 0x001fc600078ec0ff */
[----:B------:R1:W-:Y:S01]  /*0d20*/  STS.U16 [R69+UR10+0x1300], R32 ;  /* 0x0013002045007988 */ /* 0x0003e2000800040a */
[----:B------:R-:W-:Y:S01]  /*0d30*/  VOTEU.ALL UP0, P2 ;  /* 0x0000000000ff7886 */ /* 0x000fe20001000000 */
[----:B------:R-:W-:Y:S02]  /*0d40*/  VOTEU.ALL UP1, P2 ;  /* 0x0000000000ff7886 */ /* 0x000fe40001020000 */
[----:B------:R1:W-:Y:S02]  /*0d50*/  STS.U16 [R69+UR10+0x1400], R12 ;  /* 0x0014000c45007988 */ /* 0x0003e4000800040a */
[----:B------:R-:W-:-:S04]  /*0d60*/  @!UP0 UIADD3 UR4, UPT, UPT, -UR4, 0x100000, URZ ;  /* 0x0010000004048890 */ /* 0x000fc8000fffe1ff */
[----:B------:R-:W-:Y:S02]  /*0d70*/  @!UP0 USHF.L.U32 UR5, UR4, 0xb, URZ ;  /* 0x0000000b04058899 */ /* 0x000fe400080006ff */
[----:B------:R-:W-:Y:S02]  /*0d80*/  @!UP0 USHF.L.U32 UR4, UR4, 0x1, URZ ;  /* 0x0000000104048899 */ /* 0x000fe400080006ff */
[----:B------:R-:W-:Y:S01]  /*0d90*/  UISETP.NE.U32.AND UP0, UPT, UR8, URZ, UPT ;  /* 0x000000ff0800728c */ /* 0x000fe2000bf05070 */
[----:B------:R1:W-:Y:S04]  /*0da0*/  STS.U16 [R69+UR10+0x1500], R16 ;  /* 0x0015001045007988 */ /* 0x0003e8000800040a */
        /* <DEDUP_REMOVED lines=19> */
[----:B------:R1:W-:Y:S04]  /*0ee0*/  STS.U16 [R6+UR10], R15 ;  /* 0x0000000f06007988 */ /* 0x0003e8000800040a */
[----:B------:R1:W-:Y:S04]  /*0ef0*/  STS.U16 [R6+UR10+0x40], R17 ;  /* 0x0000401106007988 */ /* 0x0003e8000800040a */
[----:B------:R1:W-:Y:S04]  /*0f00*/  STS.U16 [R6+UR10+0x800], R19 ;  /* 0x0008001306007988 */ /* 0x0003e8000800040a */
[----:B------:R1:W-:Y:S04]  /*0f10*/  STS.U16 [R6+UR10+0x840], R20 ;  /* 0x0008401406007988 */ /* 0x0003e8000800040a */
[----:B------:R1:W-:Y:S04]  /*0f20*/  STS.U16 [R6+UR10+0x640], R11 ;  /* 0x0006400b06007988 */ /* 0x0003e8000800040a */
[----:B------:R1:W-:Y:S04]  /*0f30*/  STS.U16 [R6+UR10+0x600], R37 ;  /* 0x0006002506007988 */ /* 0x0003e8000800040a */
[----:B------:R1:W-:Y:S04]  /*0f40*/  STS.U16 [R6+UR10+0xe40], R38 ;  /* 0x000e402606007988 */ /* 0x0003e8000800040a */
[----:B------:R1:W-:Y:S01]  /*0f50*/  STS.U16 [R6+UR10+0xe00], R39 ;  /* 0x000e002706007988 */ /* 0x0003e2000800040a */
[----:B------:R0:W-:Y:S06]  /*0f60*/  MEMBAR.ALL.CTA ;  /* 0x0000000000007992 */ /* 0x0001ec0000008000 */
[----:B0-----:R-:W-:Y:S04]  /*0f70*/  FENCE.VIEW.ASYNC.S ;  /* 0x00000000000073c6 */ /* 0x001fe80000000000 */
[----:B------:R-:W0:Y:S02]  /*0f80*/  FENCE.VIEW.ASYNC.S ;  /* 0x00000000000073c6 */ /* 0x000e240000000000 */
[----:B0-----:R1:W0:Y:S02]  /*0f90*/  @!UP1 SYNCS.EXCH.64 URZ, [UR10+0x1800], UR4 ;  /* 0x001800040aff95b2 */ /* 0x0012240008000100 */
[----:B0-----:R-:W-:Y:S06]  /*0fa0*/  BAR.SYNC.DEFER_BLOCKING 0x0 ;  /* 0x0000000000007b1d */ /* 0x001fec0000010000 */
[----:B-1----:R-:W-:Y:S05]  /*0fb0*/  BRA.U UP0, `(.L_x_6) ;  /* 0x0000000100307547 */ /* 0x002fea000b800000 */
[----:B------:R-:W-:Y:S02]  /*0fc0*/  UIADD3 UR4, UPT, UPT, UR10, 0x1000, URZ ;  /* 0x000010000a047890 */ /* 0x000fe4000fffe0ff */
[----:B------:R-:W-:Y:S02]  /*0fd0*/  USHF.R.U32.HI UR6, URZ, 0x4, UR10 ;  /* 0x00000004ff067899 */ /* 0x000fe4000801160a */
[----:B------:R-:W-:Y:S02]  /*0fe0*/  USHF.R.U32.HI UR4, URZ, 0x4, UR4 ;  /* 0x00000004ff047899 */ /* 0x000fe40008011604 */
[----:B------:R-:W-:Y:S02]  /*0ff0*/  USGXT.U32 UR6, UR6, 0xe ;  /* 0x0000000e0606789a */ /* 0x000fe40008000000 */
[----:B------:R-:W-:Y:S02]  /*1000*/  USGXT.U32 UR4, UR4, 0xe ;  /* 0x0000000e0404789a */ /* 0x000fe40008000000 */
[----:B------:R-:W-:Y:S01]  /*1010*/  ULOP3.LUT UR6, UR6, 0x800000, URZ, 0xfc, !UPT ;  /* 0x0080000006067892 */ /* 0x000fe2000f8efcff */
[----:B------:R-:W-:Y:S01]  /*1020*/  UMOV UR14, 0x0 ;  /* 0x00000000000e7882 */ /* 0x000fe20000000000 */
[----:B------:R-:W-:Y:S01]  /*1030*/  UMOV UR15, 0x4210490 ;  /* 0x04210490000f7882 */ /* 0x000fe20000000000 */
[----:B------:R-:W-:Y:S01]  /*1040*/  UMOV UR5, 0xc0004010 ;  /* 0xc000401000057882 */ /* 0x000fe20000000000 */
[----:B------:R-:W-:-:S05]  /*1050*/  UMOV UR7, 0x40004040 ;  /* 0x4000404000077882 */ /* 0x000fca0000000000 */
[----:B------:R0:W-:Y:S01]  /*1060*/  UTCHMMA gdesc[UR4], gdesc[UR6], tmem[UR11], tmem[UR14], idesc[UR15], !UPT ;  /* 0x00ff0e06040075ea */ /* 0x0001e2000f80000b */
[----:B------:R-:W-:Y:S02]  /*1070*/  NOP ;  /* 0x0000000000007918 */ /* 0x000fe40000000000 */
.L_x_6:
[----:B------:R-:W-:Y:S02]  /*1080*/  ELECT P0, URZ, PT ;  /* 0x0000000000ff782f */ /* 0x000fe40003800000 */
[----:B------:R-:W-:Y:S01]  /*1090*/  SHF.R.S32.HI R75, RZ, 0x4, R0 ;  /* 0x00000004ff4b7819 */ /* 0x000fe20000011400 */
[----:B0-----:R-:W-:Y:S01]  /*10a0*/  UIADD3 UR4, UPT, UPT, UR10, 0x1800, URZ ;  /* 0x000018000a047890 */ /* 0x001fe2000fffe0ff */
[----:B------:R-:W-:Y:S01]  /*10b0*/  ISETP.LT.U32.AND P0, PT, R4, 0x20, P0 ;  /* 0x000000200400780c */ /* 0x000fe20000701070 */
[----:B------:R-:W-:-:S12]  /*10c0*/  UMOV UR5, URZ ;  /* 0x000000ff00057c82 */ /* 0x000fd80008000000 */
[----:B------:R-:W-:Y:S01]  /*10d0*/  VOTEU.ANY UP0, P0 ;  /* 0x0000000000ff7886 */ /* 0x000fe20000000100 */
[----:B------:R-:W-:-:S04]  /*10e0*/  VOTEU.ANY UP1, P0 ;  /* 0x0000000000ff7886 */ /* 0x000fc80000020100 */
[----:B------:R-:W-:Y:S01]  /*10f0*/  @UP0 UMOV UR5, UR4 ;  /* 0x0000000400050c82 */ /* 0x000fe20008000000 */
[----:B------:R-:W-:Y:S01]  /*1100*/  USHF.L.U32 UR4, UR8, 0x15, URZ ;  /* 0x0000001508047899 */ /* 0x000fe200080006ff */
[----:B------:R0:W-:Y:S01]  /*1110*/  @UP1 UTCBAR [UR5], URZ ;  /* 0x000000ff050013e9 */ /* 0x0001e200080000ff */
[----:B------:R-:W-:Y:S02]  /*1120*/  BAR.SYNC.DEFER_BLOCKING 0x0 ;  /* 0x0000000000007b1d */ /* 0x000fe40000010000 */
[----:B------:R-:W-:-:S04]  /*1130*/  ULOP3.LUT UR4, UR4, 0x600000, URZ, 0xc0, !UPT ;  /* 0x0060000004047892 */ /* 0x000fc8000f8ec0ff */
[----:B------:R-:W-:Y:S01]  /*1140*/  UIADD3 UR4, UPT, UPT, UR11, UR4, URZ ;  /* 0x000000040b047290 */ /* 0x000fe2000fffe0ff */
[----:B------:R-:W1:Y:S02]  /*1150*/  SYNCS.PHASECHK.TRANS64.TRYWAIT P0, [UR10+0x1800], RZ ;  /* 0x001800ffff0075a7 */ /* 0x000e64000800110a */
[----:B01----:R-:W-:Y:S09]  /*1160*/  @!P0 BRA `(.L_x_7) ;  /* 0x0000000c00d48947 */ /* 0x003ff20003800000 */
.L_x_11:
[----:B------:R-:W-:Y:S01]  /*1170*/  BAR.SYNC.DEFER_BLOCKING 0x0 ;  /* 0x0000000000007b1d */ /* 0x000fe20000010000 */
[----:B------:R-:W-:Y:S01]  /*1180*/  LOP3.LUT R72, R0, 0x7, RZ, 0xc0, !PT ;  /* 0x0000000700487812 */ /* 0x000fe200078ec0ff */
[----:B------:R-:W-:Y:S01]  /*1190*/  IMAD.SHL.U32 R78, R78, 0x4, RZ ;  /* 0x000000044e4e7824 */ /* 0x000fe200078e00ff */
[----:B------:R-:W-:Y:S02]  /*11a0*/  SGXT R75, R75, 0x1 ;  /* 0x000000014b4b781a */ /* 0x000fe40000000200 */
[----:B------:R-:W-:Y:S01]  /*11b0*/  LOP3.LUT R74, R0, 0x10, RZ, 0xc0, !PT ;  /* 0x00000010004a7812 */ /* 0x000fe200078ec0ff */
[----:B------:R-:W-:Y:S01]  /*11c0*/  IMAD R3, R3, 0x4, R72 ;  /* 0x0000000403037824 */ /* 0x000fe200078e0248 */
[----:B------:R-:W-:Y:S01]  /*11d0*/  LOP3.LUT R75, R70, 0x2040, R75, 0xf8, !PT ;  /* 0x00002040464b7812 */ /* 0x000fe200078ef84b */
[----:B------:R-:W-:Y:S01]  /*11e0*/  LDTM.16dp32bit_t0_t15.x64 R4, tmem[UR4] ;  /* 0x00000004000479ee */ /* 0x000fe20008b00000 */
[----:B------:R-:W0:Y:S01]  /*11f0*/  LDTM.16dp32bit_t16_t31.x64 R4, tmem[UR4+0x40] ;  /* 0x00004004000479ee */ /* 0x000e220008b20000 */
[----:B------:R-:W1:Y:S01]  /*1200*/  LDCU.64 UR4, c[0x0][0x390] ;  /* 0x00007200ff0477ac */ /* 0x000e620008000a00 */
[----:B------:R-:W-:-:S02]  /*1210*/  IMAD.SHL.U32 R70, R3, 0x10, RZ ;  /* 0x0000001003467824 */ /* 0x000fc400078e00ff */
[----:B------:R-:W-:Y:S02]  /*1220*/  IMAD.SHL.U32 R3, R0, 0x80, RZ ;  /* 0x0000008000037824 */ /* 0x000fe400078e00ff */
[----:B------:R-:W-:Y:S01]  /*1230*/  IMAD R74, R72, 0x20, R74 ;  /* 0x00000020484a7824 */ /* 0x000fe200078e024a */
[----:B------:R-:W-:Y:S01]  /*1240*/  LOP3.LUT R70, R75, R70, RZ, 0x3c, !PT ;  /* 0x000000464b467212 */ /* 0x000fe200078e3cff */
[----:B------:R-:W-:Y:S01]  /*1250*/  IMAD.SHL.U32 R0, R69, 0x8, RZ ;  /* 0x0000000845007824 */ /* 0x000fe200078e00ff */
[----:B------:R-:W-:-:S03]  /*1260*/  LOP3.LUT R3, R3, 0x400, RZ, 0xc0, !PT ;  /* 0x0000040003037812 */ /* 0x000fc600078ec0ff */
[----:B------:R-:W-:Y:S01]  /*1270*/  IMAD.U32 R0, R74, 0x40, R0 ;  /* 0x000000404a007824 */ /* 0x000fe200078e0000 */
[----:B------:R-:W-:Y:S01]  /*1280*/  IADD3 R69, PT, PT, R70, UR10, R3 ;  /* 0x0000000a46457c10 */ /* 0x000fe2000fffe003 */
[----:B------:R-:W0:Y:S01]  /*1290*/  @!P2 SYNCS.CCTL.IV [UR10+0x1800] ;  /* 0x00180000ff00a9b1 */ /* 0x000e22000800000a */
[----:B------:R-:W-:Y:S01]  /*12a0*/  NOP ;  /* 0x0000000000007918 */ /* 0x000fe20000000000 */
[----:B0-----:R-:W-:Y:S01]  /*12b0*/  BAR.SYNC.DEFER_BLOCKING 0x0 ;  /* 0x0000000000007b1d */ /* 0x001fe20000010000 */
[C---:B------:R-:W-:Y:S02]  /*12c0*/  LOP3.LUT R3, R0.reuse, 0x10, RZ, 0x3c, !PT ;  /* 0x0000001000037812 */ /* 0x040fe400078e3cff */
[C---:B------:R-:W-:Y:S02]  /*12d0*/  LOP3.LUT R70, R0.reuse, 0x20, RZ, 0x3c, !PT ;  /* 0x0000002000467812 */ /* 0x040fe400078e3cff */
[C---:B------:R-:W-:Y:S02]  /*12e0*/  LOP3.LUT R84, R0.reuse, 0x30, RZ, 0x3c, !PT ;  /* 0x0000003000547812 */ /* 0x040fe400078e3cff */
[----:B------:R-:W-:-:S02]  /*12f0*/  LOP3.LUT R90, R0, 0x40, RZ, 0x3c, !PT ;  /* 0x00000040005a7812 */ /* 0x000fc400078e3cff */
[C---:B------:R-:W-:Y:S02]  /*1300*/  LOP3.LUT R88, R0.reuse, 0x50, RZ, 0x3c, !PT ;  /* 0x0000005000587812 */ /* 0x040fe400078e3cff */
[C---:B------:R-:W-:Y:S02]  /*1310*/  LOP3.LUT R86, R0.reuse, 0x60, RZ, 0x3c, !PT ;  /* 0x0000006000567812 */ /* 0x040fe400078e3cff */
[----:B------:R-:W-:Y:S01]  /*1320*/  LOP3.LUT R92, R0, 0x70, RZ, 0x3c, !PT ;  /* 0x00000070005c7812 */ /* 0x000fe200078e3cff */
[----:B------:R-:W-:Y:S04]  /*1330*/  STS.128 [R0+UR10], R4 ;  /* 0x0000000400007988 */ /* 0x000fe80008000c0a */
[----:B------:R-:W-:Y:S04]  /*1340*/  STS.128 [R3+UR10], R8 ;  /* 0x0000000803007988 */ /* 0x000fe80008000c0a */
[----:B------:R-:W-:Y:S04]  /*1350*/  STS.128 [R70+UR10], R12 ;  /* 0x0000000c46007988 */ /* 0x000fe80008000c0a */
[----:B------:R-:W-:Y:S04]  /*1360*/  STS.128 [R84+UR10], R16 ;  /* 0x0000001054007988 */ /* 0x000fe80008000c0a */
[----:B------:R-:W-:Y:S04]  /*1370*/  STS.128 [R90+UR10], R20 ;  /* 0x000000145a007988 */ /* 0x000fe80008000c0a */
[----:B------:R-:W-:Y:S04]  /*1380*/  STS.128 [R88+UR10], R24 ;  /* 0x0000001858007988 */ /* 0x000fe80008000c0a */
[----:B------:R-:W-:Y:S04]  /*1390*/  STS.128 [R86+UR10], R28 ;  /* 0x0000001c56007988 */ /* 0x000fe80008000c0a */
[----:B------:R0:W-:Y:S01]  /*13a0*/  STS.128 [R92+UR10], R32 ;  /* 0x000000205c007988 */ /* 0x0001e20008000c0a */
[----:B------:R-:W-:Y:S01]  /*13b0*/  BAR.SYNC.DEFER_BLOCKING 0x0 ;  /* 0x0000000000007b1d */ /* 0x000fe20000010000 */
[----:B0-----:R-:W-:Y:S01]  /*13c0*/  IMAD.SHL.U32 R32, R73, 0x4, RZ ;  /* 0x0000000449207824 */ /* 0x001fe200078e00ff */
[----:B-1----:R-:W-:Y:S01]  /*13d0*/  LEA R35, P5, R91, UR4, 0x9 ;  /* 0x000000045b237c11 */ /* 0x002fe2000f8a48ff */
[----:B------:R-:W-:-:S02]  /*13e0*/  IMAD.SHL.U32 R34, R79, 0x80, RZ ;  /* 0x000000804f227824 */ /* 0x000fc400078e00ff */
[C---:B------:R-:W-:Y:S01]  /*13f0*/  IMAD.SHL.U32 R33, R82.reuse, 0x80, RZ ;  /* 0x0000008052217824 */ /* 0x040fe200078e00ff */
[----:B------:R-:W-:Y:S01]  /*1400*/  LEA R82, P3, R82, UR4, 0x9 ;  /* 0x0000000452527c11 */ /* 0x000fe2000f8648ff */
[----:B------:R-:W0:Y:S04]  /*1410*/  LDSM.16.M88.4 R4, [R69] ;  /* 0x000000004504783b */ /* 0x000e280000000200 */
[----:B------:R-:W-:Y:S04]  /*1420*/  LDSM.16.M88.4 R8, [R69+0x80] ;  /* 0x000080004508783b */ /* 0x000fe80000000200 */
[----:B------:R-:W-:Y:S04]  /*1430*/  LDSM.16.M88.4 R12, [R69+0x100] ;  /* 0x00010000450c783b */ /* 0x000fe80000000200 */
[----:B------:R-:W-:Y:S04]  /*1440*/  LDSM.16.M88.4 R16, [R69+0x180] ;  /* 0x000180004510783b */ /* 0x000fe80000000200 */
[----:B------:R-:W-:Y:S04]  /*1450*/  LDSM.16.M88.4 R20, [R69+0x200] ;  /* 0x000200004514783b */ /* 0x000fe80000000200 */
[----:B------:R-:W-:Y:S04]  /*1460*/  LDSM.16.M88.4 R24, [R69+0x280] ;  /* 0x000280004518783b */ /* 0x000fe80000000200 */
[----:B------:R-:W-:Y:S04]  /*1470*/  LDSM.16.M88.4 R28, [R69+0x300] ;  /* 0x00030000451c783b */ /* 0x000fe80000000200 */
[----:B------:R-:W-:Y:S01]  /*1480*/  LDSM.16.M88.4 R72, [R69+0x380] ;  /* 0x000380004548783b */ /* 0x000fe20000000200 */
[----:B------:R-:W-:Y:S06]  /*1490*/  BAR.SYNC.DEFER_BLOCKING 0x0 ;  /* 0x0000000000007b1d */ /* 0x000fec0000010000 */
[----:B------:R1:W-:Y:S04]  /*14a0*/  STS.128 [R0+UR10], R36 ;  /* 0x0000002400007988 */ /* 0x0003e80008000c0a */
[----:B------:R2:W-:Y:S04]  /*14b0*/  STS.128 [R3+UR10], R40 ;  /* 0x0000002803007988 */ /* 0x0005e80008000c0a */
[----:B------:R-:W-:Y:S04]  /*14c0*/  STS.128 [R70+UR10], R44 ;  /* 0x0000002c46007988 */ /* 0x000fe80008000c0a */
[----:B------:R3:W-:Y:S04]  /*14d0*/  STS.128 [R84+UR10], R48 ;  /* 0x0000003054007988 */ /* 0x0007e80008000c0a */
[----:B------:R-:W-:Y:S01]  /*14e0*/  STS.128 [R90+UR10], R52 ;  /* 0x000000345a007988 */ /* 0x000fe20008000c0a */
[C---:B-1----:R-:W-:Y:S01]  /*14f0*/  IMAD.SHL.U32 R0, R80.reuse, 0x80, RZ ;  /* 0x0000008050007824 */ /* 0x042fe200078e00ff */
[----:B------:R-:W-:Y:S01]  /*1500*/  LEA.HI.X R36, R33, UR5, RZ, 0x2, P3 ;  /* 0x0000000521247c11 */ /* 0x000fe200098f14ff */
[----:B------:R-:W-:Y:S01]  /*1510*/  IMAD.SHL.U32 R37, R89, 0x80, RZ ;  /* 0x0000008059257824 */ /* 0x000fe200078e00ff */
[----:B------:R-:W-:Y:S01]  /*1520*/  STS.128 [R88+UR10], R56 ;  /* 0x0000003858007988 */ /* 0x000fe20008000c0a */
[----:B------:R-:W-:Y:S01]  /*1530*/  IMAD.SHL.U32 R38, R87, 0x80, RZ ;  /* 0x0000008057267824 */ /* 0x000fe200078e00ff */
[----:B--2---:R-:W-:Y:S01]  /*1540*/  LEA R40, P2, R80, UR4, 0x9 ;  /* 0x0000000450287c11 */ /* 0x004fe2000f8448ff */
[----:B------:R-:W-:Y:S01]  /*1550*/  IMAD.SHL.U32 R3, R93, 0x80, RZ ;  /* 0x000000805d037824 */ /* 0x000fe200078e00ff */
[----:B------:R-:W-:Y:S01]  /*1560*/  STS.128 [R86+UR10], R60 ;  /* 0x0000003c56007988 */ /* 0x000fe20008000c0a */
[----:B------:R-:W-:Y:S01]  /*1570*/  LEA R41, P4, R89, UR4, 0x9 ;  /* 0x0000000459297c11 */ /* 0x000fe2000f8848ff */
[----:B------:R-:W-:Y:S01]  /*1580*/  IMAD.SHL.U32 R42, R91, 0x80, RZ ;  /* 0x000000805b2a7824 */ /* 0x000fe200078e00ff */
[----:B------:R-:W-:Y:S01]  /*1590*/  LEA R87, P6, R87, UR4, 0x9 ;  /* 0x0000000457577c11 */ /* 0x000fe2000f8c48ff */
[----:B------:R1:W-:Y:S01]  /*15a0*/  STS.128 [R92+UR10], R64 ;  /* 0x000000405c007988 */ /* 0x0003e20008000c0a */
[----:B------:R-:W-:Y:S01]  /*15b0*/  BAR.SYNC.DEFER_BLOCKING 0x0 ;  /* 0x0000000000007b1d */ /* 0x000fe20000010000 */
[----:B---3--:R-:W-:Y:S01]  /*15c0*/  LEA R51, P0, R93, UR4, 0x9 ;  /* 0x000000045d337c11 */ /* 0x008fe2000f8048ff */
[----:B------:R-:W-:Y:S01]  /*15d0*/  IMAD.SHL.U32 R48, R85, 0x80, RZ ;  /* 0x0000008055307824 */ /* 0x000fe200078e00ff */
[----:B------:R-:W-:Y:S01]  /*15e0*/  LEA.HI.X R50, R0, UR5, RZ, 0x2, P2 ;  /* 0x0000000500327c11 */ /* 0x000fe200090f14ff */
[----:B------:R-:W-:Y:S01]  /*15f0*/  IMAD.SHL.U32 R0, R81, 0x80, RZ ;  /* 0x0000008051007824 */ /* 0x000fe200078e00ff */
[----:B------:R-:W-:Y:S01]  /*1600*/  LEA.HI.X R37, R37, UR5, RZ, 0x2, P4 ;  /* 0x0000000525257c11 */ /* 0x000fe2000a0f14ff */
[----:B------:R-:W-:Y:S01]  /*1610*/  IMAD.SHL.U32 R33, R83, 0x80, RZ ;  /* 0x0000008053217824 */ /* 0x000fe200078e00ff */
[----:B------:R-:W-:-:S02]  /*1620*/  LEA.HI.X R38, R38, UR5, RZ, 0x2, P6 ;  /* 0x0000000526267c11 */ /* 0x000fc4000b0f14ff */
[----:B------:R-:W-:Y:S02]  /*1630*/  LEA.HI.X R49, R3, UR5, RZ, 0x2, P0 ;  /* 0x0000000503317c11 */ /* 0x000fe400080f14ff */
[----:B------:R-:W-:Y:S02]  /*1640*/  LEA R81, P0, R81, UR4, 0x9 ;  /* 0x0000000451517c11 */ /* 0x000fe4000f8048ff */
[----:B-1----:R-:W-:Y:S02]  /*1650*/  IADD3 R64, P4, P6, R32, UR4, R78 ;  /* 0x0000000420407c10 */ /* 0x002fe4000fe9e04e */
[----:B------:R-:W-:Y:S02]  /*1660*/  LEA.HI.X R42, R42, UR5, RZ, 0x2, P5 ;  /* 0x000000052a2a7c11 */ /* 0x000fe4000a8f14ff */
[----:B------:R-:W-:Y:S02]  /*1670*/  LEA R79, P5, R79, UR4, 0x9 ;  /* 0x000000044f4f7c11 */ /* 0x000fe4000f8a48ff */
[----:B------:R-:W-:-:S02]  /*1680*/  IADD3.X R65, PT, PT, RZ, UR5, RZ, P4, P6 ;  /* 0x00000005ff417c10 */ /* 0x000fc4000a7ec4ff */
[----:B------:R-:W-:Y:S02]  /*1690*/  LEA.HI.X R3, R0, UR5, RZ, 0x2, P0 ;  /* 0x0000000500037c11 */ /* 0x000fe400080f14ff */
[----:B------:R-:W-:Y:S01]  /*16a0*/  LEA R93, P6, R68, UR4, 0x2 ;  /* 0x00000004445d7c11 */ /* 0x000fe2000f8c10ff */
[----:B------:R-:W1:Y:S01]  /*16b0*/  LDSM.16.M88.4 R44, [R69] ;  /* 0x00000000452c783b */ /* 0x000e620000000200 */
[----:B------:R-:W-:Y:S02]  /*16c0*/  LEA.HI.X R0, R34, UR5, RZ, 0x2, P5 ;  /* 0x0000000522007c11 */ /* 0x000fe4000a8f14ff */
[----:B------:R-:W-:Y:S01]  /*16d0*/  LEA R91, P5, R76, UR4, 0x2 ;  /* 0x000000044c5b7c11 */ /* 0x000fe2000f8a10ff */
[----:B------:R-:W2:Y:S01]  /*16e0*/  LDSM.16.M88.4 R56, [R69+0x80] ;  /* 0x000080004538783b */ /* 0x000ea20000000200 */
[----:B------:R-:W-:Y:S02]  /*16f0*/  LEA R89, P4, R2, UR4, 0x2 ;  /* 0x0000000402597c11 */ /* 0x000fe4000f8810ff */
[----:B------:R-:W-:Y:S01]  /*1700*/  LEA.HI.X R68, R68, UR5, RZ, 0x2, P6 ;  /* 0x0000000544447c11 */ /* 0x000fe2000b0f14ff */
[----:B------:R-:W3:Y:S01]  /*1710*/  LDSM.16.M88.4 R52, [R69+0x100] ;  /* 0x000100004534783b */ /* 0x000ee20000000200 */
[----:B------:R-:W-:-:S02]  /*1720*/  IADD3 R92, P6, PT, R32, R93, RZ ;  /* 0x0000005d205c7210 */ /* 0x000fc40007fde0ff */
[----:B------:R-:W-:Y:S01]  /*1730*/  LEA.HI.X R76, R76, UR5, RZ, 0x2, P5 ;  /* 0x000000054c4c7c11 */ /* 0x000fe2000a8f14ff */
[----:B------:R-:W-:Y:S01]  /*1740*/  LDSM.16.M88.4 R60, [R69+0x200] ;  /* 0x00020000453c783b */ /* 0x000fe20000000200 */
[----:B------:R-:W-:Y:S01]  /*1750*/  LEA.HI.X R2, R2, UR5, RZ, 0x2, P4 ;  /* 0x0000000502027c11 */ /* 0x000fe2000a0f14ff */
[----:B------:R-:W-:Y:S01]  /*1760*/  IMAD.X R93, RZ, RZ, R68, P6 ;  /* 0x000000ffff5d7224 */ /* 0x000fe200030e0644 */
[C---:B------:R-:W-:Y:S01]  /*1770*/  IADD3 R90, P5, PT, R32.reuse, R91, RZ ;  /* 0x0000005b205a7210 */ /* 0x040fe20007fbe0ff */
[----:B0-----:R-:W-:Y:S01]  /*1780*/  STG.E desc[UR12][R64.64], R4 ;  /* 0x0000000440007986 */ /* 0x001fe2000c10190c */
[C---:B------:R-:W-:Y:S02]  /*1790*/  IADD3 R88, P4, PT, R32.reuse, R89, RZ ;  /* 0x0000005920587210 */ /* 0x040fe40007f9e0ff */
[C---:B------:R-:W-:Y:S01]  /*17a0*/  IADD3 R34, P0, PT, R32.reuse, R82, RZ ;  /* 0x0000005220227210 */ /* 0x040fe20007f1e0ff */
[----:B------:R-:W-:Y:S01]  /*17b0*/  IMAD.X R91, RZ, RZ, R76, P5 ;  /* 0x000000ffff5b7224 */ /* 0x000fe200028e064c */
[C---:B------:R-:W-:Y:S01]  /*17c0*/  IADD3 R40, P6, PT, R32.reuse, R40, RZ ;  /* 0x0000002820287210 */ /* 0x040fe20007fde0ff */
[----:B------:R-:W-:Y:S01]  /*17d0*/  IMAD.X R89, RZ, RZ, R2, P4 ;  /* 0x000000ffff597224 */ /* 0x000fe200020e0602 */
[C---:B------:R-:W-:Y:S01]  /*17e0*/  IADD3 R86, P5, PT, R32.reuse, R51, RZ ;  /* 0x0000003320567210 */ /* 0x040fe20007fbe0ff */
[----:B------:R-:W-:Y:S01]  /*17f0*/  STG.E desc[UR12][R64.64+0x100], R5 ;  /* 0x0001000540007986 */ /* 0x000fe2000c10190c */
[----:B------:R-:W-:Y:S01]  /*1800*/  IADD3 R84, P4, PT, R32, R35, RZ ;  /* 0x0000002320547210 */ /* 0x000fe20007f9e0ff */
[----:B------:R-:W-:Y:S01]  /*1810*/  IMAD.X R35, RZ, RZ, R36, P0 ;  /* 0x000000ffff237224 */ /* 0x000fe200000e0624 */
[----:B------:R-:W-:-:S02]  /*1820*/  LEA R85, P3, R85, UR4, 0x9 ;  /* 0x0000000455557c11 */ /* 0x000fc4000f8648ff */
[C---:B------:R-:W-:Y:S01]  /*1830*/  IADD3 R36, P0, PT, R32.reuse, R41, RZ ;  /* 0x0000002920247210 */ /* 0x040fe20007f1e0ff */
[----:B------:R-:W-:Y:S01]  /*1840*/  IMAD.X R41, RZ, RZ, R50, P6 ;  /* 0x000000ffff297224 */ /* 0x000fe200030e0632 */
[----:B------:R-:W-:Y:S01]  /*1850*/  IADD3 R82, P6, PT, R32, R87, RZ ;  /* 0x0000005720527210 */ /* 0x000fe20007fde0ff */
[----:B------:R-:W-:Y:S01]  /*1860*/  IMAD.X R87, RZ, RZ, R49, P5 ;  /* 0x000000ffff577224 */ /* 0x000fe200028e0631 */
[----:B------:R-:W-:Y:S01]  /*1870*/  LEA.HI.X R48, R48, UR5, RZ, 0x2, P3 ;  /* 0x0000000530307c11 */ /* 0x000fe200098f14ff */
[----:B------:R-:W-:Y:S01]  /*1880*/  IMAD.X R37, RZ, RZ, R37, P0 ;  /* 0x000000ffff257224 */ /* 0x000fe200000e0625 */
[C---:B------:R-:W-:Y:S01]  /*1890*/  IADD3 R80, P5, PT, R32.reuse, R85, RZ ;  /* 0x0000005520507210 */ /* 0x040fe20007fbe0ff */
[----:B------:R-:W-:Y:S01]  /*18a0*/  IMAD.X R85, RZ, RZ, R42, P4 ;  /* 0x000000ffff557224 */ /* 0x000fe200020e062a */
[C---:B------:R-:W-:Y:S02]  /*18b0*/  IADD3 R42, P0, PT, R32.reuse, R81, RZ ;  /* 0x00000051202a7210 */ /* 0x040fe40007f1e0ff */
[----:B------:R-:W-:Y:S01]  /*18c0*/  LEA R83, P2, R83, UR4, 0x9 ;  /* 0x0000000453537c11 */ /* 0x000fe2000f8448ff */
[----:B------:R-:W-:Y:S01]  /*18d0*/  IMAD.X R81, RZ, RZ, R48, P5 ;  /* 0x000000ffff517224 */ /* 0x000fe200028e0630 */
[----:B-1----:R-:W-:Y:S01]  /*18e0*/  STG.E desc[UR12][R64.64+0x80], R44 ;  /* 0x0000802c40007986 */ /* 0x002fe2000c10190c */
[C---:B------:R-:W-:Y:S01]  /*18f0*/  LEA R43, P3, R77.reuse, UR4, 0x9 ;  /* 0x000000044d2b7c11 */ /* 0x040fe2000f8648ff */
[----:B------:R-:W-:Y:S01]  /*1900*/  IMAD.SHL.U32 R77, R77, 0x80, RZ ;  /* 0x000000804d4d7824 */ /* 0x000fe200078e00ff */
[----:B------:R-:W-:Y:S01]  /*1910*/  LEA.HI.X R33, R33, UR5, RZ, 0x2, P2 ;  /* 0x0000000521217c11 */ /* 0x000fe200090f14ff */
[----:B------:R-:W0:Y:S01]  /*1920*/  LDSM.16.M88.4 R48, [R69+0x180] ;  /* 0x000180004530783b */ /* 0x000e220000000200 */
[C---:B------:R-:W-:Y:S01]  /*1930*/  LEA R39, P2, R71.reuse, UR4, 0x9 ;  /* 0x0000000447277c11 */ /* 0x040fe2000f8448ff */
[----:B------:R-:W-:Y:S01]  /*1940*/  IMAD.SHL.U32 R71, R71, 0x80, RZ ;  /* 0x0000008047477824 */ /* 0x000fe200078e00ff */
[C---:B------:R-:W-:Y:S01]  /*1950*/  IADD3 R78, P4, PT, R32.reuse, R83, RZ ;  /* 0x00000053204e7210 */ /* 0x040fe20007f9e0ff */
[----:B------:R-:W-:Y:S01]  /*1960*/  STG.E desc[UR12][R64.64+0x180], R45 ;  /* 0x0001802d40007986 */ /* 0x000fe2000c10190c */
[----:B------:R-:W-:Y:S01]  /*1970*/  IMAD.X R83, RZ, RZ, R38, P6 ;  /* 0x000000ffff537224 */ /* 0x000fe200030e0626 */
[----:B------:R-:W-:-:S02]  /*1980*/  IADD3 R38, P6, PT, R32, R79, RZ ;  /* 0x0000004f20267210 */ /* 0x000fc40007fde0ff */
[----:B------:R-:W1:Y:S01]  /*1990*/  LDSM.16.M88.4 R64, [R69+0x280] ;  /* 0x000280004540783b */ /* 0x000e620000000200 */
[C---:B------:R-:W-:Y:S01]  /*19a0*/  IADD3 R2, P5, PT, R32.reuse, R43, RZ ;  /* 0x0000002b20027210 */ /* 0x040fe20007fbe0ff */
[----:B------:R-:W-:Y:S01]  /*19b0*/  IMAD.X R79, RZ, RZ, R33, P4 ;  /* 0x000000ffff4f7224 */ /* 0x000fe200020e0621 */
[----:B------:R-:W-:Y:S01]  /*19c0*/  LEA.HI.X R77, R77, UR5, RZ, 0x2, P3 ;  /* 0x000000054d4d7c11 */ /* 0x000fe200098f14ff */
[----:B------:R-:W-:Y:S01]  /*19d0*/  STG.E desc[UR12][R90.64], R6 ;  /* 0x000000065a007986 */ /* 0x000fe2000c10190c */
[----:B------:R-:W-:Y:S01]  /*19e0*/  IADD3 R32, P4, PT, R32, R39, RZ ;  /* 0x0000002720207210 */ /* 0x000fe20007f9e0ff */
[----:B------:R-:W-:Y:S01]  /*19f0*/  IMAD.X R43, RZ, RZ, R3, P0 ;  /* 0x000000ffff2b7224 */ /* 0x000fe200000e0603 */
[----:B------:R-:W-:Y:S01]  /*1a00*/  LEA.HI.X R71, R71, UR5, RZ, 0x2, P2 ;  /* 0x0000000547477c11 */ /* 0x000fe200090f14ff */
[----:B------:R-:W-:Y:S01]  /*1a10*/  STG.E desc[UR12][R90.64+0x80], R46 ;  /* 0x0000802e5a007986 */ /* 0x000fe2000c10190c */
[----:B------:R-:W-:Y:S02]  /*1a20*/  IMAD.X R39, RZ, RZ, R0, P6 ;  /* 0x000000ffff277224 */ /* 0x000fe400030e0600 */
[----:B------:R-:W-:Y:S01]  /*1a30*/  IMAD.X R3, RZ, RZ, R77, P5 ;  /* 0x000000ffff037224 */ /* 0x000fe200028e064d */
[----:B------:R-:W-:Y:S01]  /*1a40*/  STG.E desc[UR12][R90.64+0x100], R7 ;  /* 0x000100075a007986 */ /* 0x000fe2000c10190c */
[----:B------:R-:W-:-:S03]  /*1a50*/  IMAD.X R33, RZ, RZ, R71, P4 ;  /* 0x000000ffff217224 */ /* 0x000fc600020e0647 */
[----:B------:R-:W-:Y:S04]  /*1a60*/  STG.E desc[UR12][R90.64+0x180], R47 ;  /* 0x0001802f5a007986 */ /* 0x000fe8000c10190c */
[----:B------:R-:W-:Y:S04]  /*1a70*/  STG.E desc[UR12][R92.64], R8 ;  /* 0x000000085c007986 */ /* 0x000fe8000c10190c */
[----:B------:R-:W-:Y:S04]  /*1a80*/  STG.E desc[UR12][R92.64+0x100], R9 ;  /* 0x000100095c007986 */ /* 0x000fe8000c10190c */
[----:B--2---:R-:W-:Y:S04]  /*1a90*/  STG.E desc[UR12][R92.64+0x80], R56 ;  /* 0x000080385c007986 */ /* 0x004fe8000c10190c */
[----:B------:R-:W-:Y:S04]  /*1aa0*/  STG.E desc[UR12][R92.64+0x180], R57 ;  /* 0x000180395c007986 */ /* 0x000fe8000c10190c */
[----:B------:R-:W2:Y:S04]  /*1ab0*/  LDSM.16.M88.4 R4, [R69+0x300] ;  /* 0x000300004504783b */ /* 0x000ea80000000200 */
[----:B------:R-:W-:Y:S04]  /*1ac0*/  STG.E desc[UR12][R88.64], R10 ;  /* 0x0000000a58007986 */ /* 0x000fe8000c10190c */
[----:B------:R-:W-:Y:S04]  /*1ad0*/  STG.E desc[UR12][R88.64+0x100], R11 ;  /* 0x0001000b58007986 */ /* 0x000fe8000c10190c */
[----:B------:R-:W4:Y:S04]  /*1ae0*/  LDSM.16.M88.4 R8, [R69+0x380] ;  /* 0x000380004508783b */ /* 0x000f280000000200 */
[----:B------:R0:W-:Y:S04]  /*1af0*/  STG.E desc[UR12][R88.64+0x80], R58 ;  /* 0x0000803a58007986 */ /* 0x0001e8000c10190c */
[----:B------:R0:W-:Y:S04]  /*1b00*/  STG.E desc[UR12][R88.64+0x180], R59 ;  /* 0x0001803b58007986 */ /* 0x0001e8000c10190c */
[----:B------:R0:W-:Y:S04]  /*1b10*/  STG.E desc[UR12][R34.64], R12 ;  /* 0x0000000c22007986 */ /* 0x0001e8000c10190c */
[----:B------:R0:W-:Y:S04]  /*1b20*/  STG.E desc[UR12][R34.64+0x100], R13 ;  /* 0x0001000d22007986 */ /* 0x0001e8000c10190c */
[----:B---3--:R3:W-:Y:S04]  /*1b30*/  STG.E desc[UR12][R34.64+0x80], R52 ;  /* 0x0000803422007986 */ /* 0x0087e8000c10190c */
[----:B------:R3:W-:Y:S04]  /*1b40*/  STG.E desc[UR12][R34.64+0x180], R53 ;  /* 0x0001803522007986 */ /* 0x0007e8000c10190c */
[----:B------:R3:W-:Y:S04]  /*1b50*/  STG.E desc[UR12][R40.64], R14 ;  /* 0x0000000e28007986 */ /* 0x0007e8000c10190c */
[----:B------:R3:W-:Y:S04]  /*1b60*/  STG.E desc[UR12][R40.64+0x80], R54 ;  /* 0x0000803628007986 */ /* 0x0007e8000c10190c */
[----:B------:R3:W-:Y:S04]  /*1b70*/  STG.E desc[UR12][R40.64+0x100], R15 ;  /* 0x0001000f28007986 */ /* 0x0007e8000c10190c */
[----:B------:R3:W-:Y:S04]  /*1b80*/  STG.E desc[UR12][R40.64+0x180], R55 ;  /* 0x0001803728007986 */ /* 0x0007e8000c10190c */
[----:B------:R3:W-:Y:S04]  /*1b90*/  STG.E desc[UR12][R86.64], R16 ;  /* 0x0000001056007986 */ /* 0x0007e8000c10190c */
[----:B------:R3:W-:Y:S04]  /*1ba0*/  STG.E desc[UR12][R86.64+0x100], R17 ;  /* 0x0001001156007986 */ /* 0x0007e8000c10190c */
[----:B0-----:R3:W-:Y:S04]  /*1bb0*/  STG.E desc[UR12][R86.64+0x80], R48 ;  /* 0x0000803056007986 */ /* 0x0017e8000c10190c */
[----:B------:R3:W-:Y:S04]  /*1bc0*/  STG.E desc[UR12][R86.64+0x180], R49 ;  /* 0x0001803156007986 */ /* 0x0007e8000c10190c */
        /* <DEDUP_REMOVED lines=14> */
[----:B-1----:R3:W-:Y:S04]  /*1cb0*/  STG.E desc[UR12][R80.64+0x80], R64 ;  /* 0x0000804050007986 */ /* 0x0027e8000c10190c */
[----:B------:R3:W-:Y:S04]  /*1cc0*/  STG.E desc[UR12][R80.64+0x180], R65 ;  /* 0x0001804150007986 */ /* 0x0007e8000c10190c */
[----:B------:R3:W-:Y:S04]  /*1cd0*/  STG.E desc[UR12][R78.64], R26 ;  /* 0x0000001a4e007986 */ /* 0x0007e8000c10190c */
[----:B------:R3:W-:Y:S04]  /*1ce0*/  STG.E desc[UR12][R78.64+0x80], R66 ;  /* 0x000080424e007986 */ /* 0x0007e8000c10190c */
[----:B------:R3:W-:Y:S04]  /*1cf0*/  STG.E desc[UR12][R78.64+0x100], R27 ;  /* 0x0001001b4e007986 */ /* 0x0007e8000c10190c */
[----:B------:R3:W-:Y:S04]  /*1d00*/  STG.E desc[UR12][R78.64+0x180], R67 ;  /* 0x000180434e007986 */ /* 0x0007e8000c10190c */
[----:B------:R3:W-:Y:S04]  /*1d10*/  STG.E desc[UR12][R42.64], R28 ;  /* 0x0000001c2a007986 */ /* 0x0007e8000c10190c */
[----:B------:R3:W-:Y:S04]  /*1d20*/  STG.E desc[UR12][R42.64+0x100], R29 ;  /* 0x0001001d2a007986 */ /* 0x0007e8000c10190c */
[----:B--2---:R3:W-:Y:S04]  /*1d30*/  STG.E desc[UR12][R42.64+0x80], R4 ;  /* 0x000080042a007986 */ /* 0x0047e8000c10190c */
[----:B------:R3:W-:Y:S04]  /*1d40*/  STG.E desc[UR12][R42.64+0x180], R5 ;  /* 0x000180052a007986 */ /* 0x0007e8000c10190c */
[----:B------:R3:W-:Y:S04]  /*1d50*/  STG.E desc[UR12][R38.64], R30 ;  /* 0x0000001e26007986 */ /* 0x0007e8000c10190c */
[----:B------:R3:W-:Y:S04]  /*1d60*/  STG.E desc[UR12][R38.64+0x80], R6 ;  /* 0x0000800626007986 */ /* 0x0007e8000c10190c */
[----:B------:R3:W-:Y:S04]  /*1d70*/  STG.E desc[UR12][R38.64+0x100], R31 ;  /* 0x0001001f26007986 */ /* 0x0007e8000c10190c */
[----:B------:R3:W-:Y:S04]  /*1d80*/  STG.E desc[UR12][R38.64+0x180], R7 ;  /* 0x0001800726007986 */ /* 0x0007e8000c10190c */
[----:B------:R3:W-:Y:S04]  /*1d90*/  STG.E desc[UR12][R2.64], R72 ;  /* 0x0000004802007986 */ /* 0x0007e8000c10190c */
[----:B------:R3:W-:Y:S04]  /*1da0*/  STG.E desc[UR12][R2.64+0x100], R73 ;  /* 0x0001004902007986 */ /* 0x0007e8000c10190c */
[----:B----4-:R3:W-:Y:S04]  /*1db0*/  STG.E desc[UR12][R2.64+0x80], R8 ;  /* 0x0000800802007986 */ /* 0x0107e8000c10190c */
[----:B------:R3:W-:Y:S04]  /*1dc0*/  STG.E desc[UR12][R2.64+0x180], R9 ;  /* 0x0001800902007986 */ /* 0x0007e8000c10190c */
[----:B------:R3:W-:Y:S04]  /*1dd0*/  STG.E desc[UR12][R32.64], R74 ;  /* 0x0000004a20007986 */ /* 0x0007e8000c10190c */
[----:B------:R3:W-:Y:S04]  /*1de0*/  STG.E desc[UR12][R32.64+0x80], R10 ;  /* 0x0000800a20007986 */ /* 0x0007e8000c10190c */
[----:B------:R3:W-:Y:S04]  /*1df0*/  STG.E desc[UR12][R32.64+0x100], R75 ;  /* 0x0001004b20007986 */ /* 0x0007e8000c10190c */
[----:B------:R3:W-:Y:S01]  /*1e00*/  STG.E desc[UR12][R32.64+0x180], R11 ;  /* 0x0001800b20007986 */ /* 0x0007e2000c10190c */
[----:B------:R-:W-:Y:S06]  /*1e10*/  BAR.SYNC.DEFER_BLOCKING 0x0 ;  /* 0x0000000000007b1d */ /* 0x000fec0000010000 */
[----:B------:R-:W-:Y:S05]  /*1e20*/  @P1 BRA `(.L_x_8) ;  /* 0x00000000009c1947 */ /* 0x000fea0003800000 */
[----:B------:R-:W-:Y:S01]  /*1e30*/  NOP ;  /* 0x0000000000007918 */ /* 0x000fe20000000000 */
[----:B------:R-:W-:Y:S01]  /*1e40*/  UMOV UR4, 0x50 ;  /* 0x0000005000047882 */ /* 0x000fe20000000000 */
[----:B------:R-:W-:Y:S01]  /*1e50*/  IMAD.U32 R0, RZ, RZ, UR11 ;  /* 0x0000000bff007e24 */ /* 0x000fe2000f8e00ff */
[----:B------:R-:W-:Y:S01]  /*1e60*/  ULEA UR9, UR9, UR4, 0x18 ;  /* 0x0000000409097291 */ /* 0x000fe2000f8ec0ff */
[----:B---3--:R-:W-:Y:S02]  /*1e70*/  IMAD.MOV.U32 R3, RZ, RZ, 0xf ;  /* 0x0000000fff037424 */ /* 0x008fe400078e00ff */
[----:B------:R-:W-:Y:S01]  /*1e80*/  IMAD.MOV.U32 R7, RZ, RZ, 0x1 ;  /* 0x00000001ff077424 */ /* 0x000fe200078e00ff */
[----:B------:R-:W-:-:S04]  /*1e90*/  LOP3.LUT R0, R0, 0xffff, RZ, 0xc0, !PT ;  /* 0x0000ffff00007812 */ /* 0x000fc800078ec0ff */
[----:B------:R-:W-:Y:S01]  /*1ea0*/  SHF.R.U32.HI R0, RZ, 0x5, R0 ;  /* 0x00000005ff007819 */ /* 0x000fe20000011600 */
[----:B------:R-:W0:Y:S04]  /*1eb0*/  LDS R5, [UR9] ;  /* 0x00000009ff057984 */ /* 0x000e280008000800 */
[----:B------:R-:W-:Y:S01]  /*1ec0*/  VIADD R2, R0, 0x10 ;  /* 0x0000001000027836 */ /* 0x000fe20000000000 */
[----:B------:R-:W-:-:S04]  /*1ed0*/  SHF.L.U32 R0, R3, R0, RZ ;  /* 0x0000000003007219 */ /* 0x000fc800000006ff */
[----:B------:R-:W-:-:S04]  /*1ee0*/  SHF.L.U32 R3, R7, R2, RZ ;  /* 0x0000000207037219 */ /* 0x000fc800000006ff */
[----:B------:R-:W-:-:S04]  /*1ef0*/  LOP3.LUT R0, R3, R0, RZ, 0xfc, !PT ;  /* 0x0000000003007212 */ /* 0x000fc800078efcff */
[C---:B------:R-:W-:Y:S02]  /*1f00*/  LOP3.LUT R2, R0.reuse, 0xffff, RZ, 0xc0, !PT ;  /* 0x0000ffff00027812 */ /* 0x040fe400078ec0ff */
[----:B0-----:R-:W-:-:S04]  /*1f10*/  LOP3.LUT R3, R0, 0xffff, R5, 0x80, !PT ;  /* 0x0000ffff00037812 */ /* 0x001fc800078e8005 */
[----:B------:R-:W-:-:S13]  /*1f20*/  ISETP.NE.AND P0, PT, R3, R2, PT ;  /* 0x000000020300720c */ /* 0x000fda0003f05270 */
[----:B------:R-:W-:Y:S05]  /*1f30*/  @P0 BRA `(.L_x_9) ;  /* 0x0000000000500947 */ /* 0x000fea0003800000 */
[----:B------:R-:W-:Y:S02]  /*1f40*/  SHF.R.U32.HI R5, RZ, 0x10, R5 ;  /* 0x00000010ff057819 */ /* 0x000fe40000011605 */
[----:B------:R-:W-:-:S04]  /*1f50*/  SHF.R.U32.HI R2, RZ, 0x10, R0 ;  /* 0x00000010ff027819 */ /* 0x000fc80000011600 */
[----:B------:R-:W-:-:S04]  /*1f60*/  LOP3.LUT R5, R5, R2, RZ, 0xc0, !PT ;  /* 0x0000000205057212 */ /* 0x000fc800078ec0ff */
[----:B------:R-:W-:-:S13]  /*1f70*/  ISETP.NE.AND P0, PT, R5, R2, PT ;  /* 0x000000020500720c */ /* 0x000fda0003f05270 */
[----:B------:R-:W-:Y:S05]  /*1f80*/  @P0 BRA `(.L_x_10) ;  /* 0x0000000000300947 */ /* 0x000fea0003800000 */
[----:B------:R-:W-:Y:S01]  /*1f90*/  R2UR UR4, R0 ;  /* 0x00000000000472ca */ /* 0x000fe200000e0000 */
[----:B------:R-:W-:Y:S01]  /*1fa0*/  VOTEU.ANY UR5, UPT, PT ;  /* 0x0000000000057886 */ /* 0x000fe200038e0100 */
[----:B------:R-:W0:Y:S01]  /*1fb0*/  S2R R0, SR_LANEID ;  /* 0x0000000000007919 */ /* 0x000e220000000000 */
[----:B------:R-:W-:-:S10]  /*1fc0*/  UFLO.U32 UR5, UR5 ;  /* 0x00000005000572bd */ /* 0x000fd400080e0000 */
[----:B------:R-:W-:-:S06]  /*1fd0*/  ULOP3.LUT UR4, URZ, UR4, URZ, 0x33, !UPT ;  /* 0x00000004ff047292 */ /* 0x000fcc000f8e33ff */
[----:B------:R-:W-:-:S04]  /*1fe0*/  IMAD.U32 R2, RZ, RZ, UR4 ;  /* 0x00000004ff027e24 */ /* 0x000fc8000f8e00ff */
[----:B------:R-:W1:Y:S02]  /*1ff0*/  REDUX UR6, R2 ;  /* 0x00000000020673c4 */ /* 0x000e640000000000 */
[----:B------:R2:W-:Y:S01]  /*2000*/  UTCATOMSWS.AND URZ, UR4 ;  /* 0x0000000400ff79e3 */ /* 0x0005e20008000000 */
[----:B0-----:R-:W-:Y:S01]  /*2010*/  ISETP.EQ.U32.AND P0, PT, R0, UR5, PT ;  /* 0x0000000500007c0c */ /* 0x001fe2000bf02070 */
[----:B-1----:R-:W-:-:S12]  /*2020*/  IMAD.U32 R0, RZ, RZ, UR6 ;  /* 0x00000006ff007e24 */ /* 0x002fd8000f8e00ff */
[----:B------:R2:W-:Y:S01]  /*2030*/  @P0 ATOMS.AND RZ, [UR9], R0 ;  /* 0x00000000ffff098c */ /* 0x0005e2000a800009 */
[----:B------:R-:W-:Y:S05]  /*2040*/  BRA `(.L_x_8) ;  /* 0x0000000000147947 */ /* 0x000fea0003800000 */
.L_x_10:
[----:B------:R-:W-:-:S07]  /*2050*/  MOV R2, 0x2070 ;  /* 0x0000207000027802 */ /* 0x000fce0000000f00 */
[----:B------:R-:W-:Y:S05]  /*2060*/  CALL.REL.NOINC `($__internal_0_$__cuda_sm10x_tcgen05_guardrail_trap_col_being_dealloced_not_returned_by_alloc) ;  /* 0x0000000000207944 */ /* 0x000fea0003c00000 */
[----:B------:R-:W-:Y:S05]  /*2070*/  BRA `(.L_x_8) ;  /* 0x0000000000087947 */ /* 0x000fea0003800000 */
.L_x_9:
[----:B------:R-:W-:-:S07]  /*2080*/  MOV R2, 0x20a0 ;  /* 0x000020a000027802 */ /* 0x000fce0000000f00 */
[----:B------:R-:W-:Y:S05]  /*2090*/  CALL.REL.NOINC `($__internal_2_$__cuda_sm10x_tcgen05_guardrail_trap_unallocated_columns_being_dealloced) ;  /* 0x00000000002c7944 */ /* 0x000fea0003c00000 */
.L_x_8:
[----:B------:R-:W-:Y:S01]  /*20a0*/  NOP ;  /* 0x0000000000007918 */ /* 0x000fe20000000000 */
[----:B--2---:R-:W-:Y:S05]  /*20b0*/  EXIT ;  /* 0x000000000000794d */ /* 0x004fea0003800000 */
.L_x_7:
[----:B------:R-:W0:Y:S02]  /*20c0*/  SYNCS.PHASECHK.TRANS64.TRYWAIT P0, [UR10+0x1800], RZ ;  /* 0x001800ffff0075a7 */ /* 0x000e24000800110a */
[----:B0-----:R-:W-:Y:S05]  /*20d0*/  @!P0 BRA `(.L_x_7) ;  /* 0xfffffffc00f88947 */ /* 0x001fea000383ffff */
[----:B------:R-:W-:Y:S05]  /*20e0*/  BRA `(.L_x_11) ;  /* 0xfffffff000207947 */ /* 0x000fea000383ffff */
        .weak           $__internal_0_$__cuda_sm10x_tcgen05_guardrail_trap_col_being_dealloced_not_returned_by_alloc
        .type           $__internal_0_$__cuda_sm10x_tcgen05_guardrail_trap_col_being_dealloced_not_returned_by_alloc,@function
        .size           $__internal_0_$__cuda_sm10x_tcgen05_guardrail_trap_col_being_dealloced_not_returned_by_alloc,($__internal_1_$__cuda_sm10x_tcgen05_guardrail_trap_phase_invalid_during_alloc - $__internal_0_$__cuda_sm10x_tcgen05_guardrail_trap_col_being_dealloced_not_returned_by_alloc)
$__internal_0_$__cuda_sm10x_tcgen05_guardrail_trap_col_being_dealloced_not_returned_by_alloc:
[----:B------:R-:W-:Y:S05]  /*20f0*/  BPT.TRAP 0x1 ;  /* 0x000000040000795c */ /* 0x000fea0000300000 */
[----:B------:R-:W-:-:S04]  /*2100*/  IMAD.MOV.U32 R3, RZ, RZ, 0x0 ;  /* 0x00000000ff037424 */ /* 0x000fc800078e00ff */
[----:B------:R-:W-:Y:S05]  /*2110*/  RET.REL.NODEC R2 `(gluon_mma) ;  /* 0xffffffdc02b87950 */ /* 0x000fea0003c3ffff */
        .weak           $__internal_1_$__cuda_sm10x_tcgen05_guardrail_trap_phase_invalid_during_alloc
        .type           $__internal_1_$__cuda_sm10x_tcgen05_guardrail_trap_phase_invalid_during_alloc,@function
        .size           $__internal_1_$__cuda_sm10x_tcgen05_guardrail_trap_phase_invalid_during_alloc,($__internal_2_$__cuda_sm10x_tcgen05_guardrail_trap_unallocated_columns_being_dealloced - $__internal_1_$__cuda_sm10x_tcgen05_guardrail_trap_phase_invalid_during_alloc)
$__internal_1_$__cuda_sm10x_tcgen05_guardrail_trap_phase_invalid_during_alloc:
[----:B------:R-:W-:Y:S05]  /*2120*/  BPT.TRAP 0x1 ;  /* 0x000000040000795c */ /* 0x000fea0000300000 */
[----:B------:R-:W-:-:S04]  /*2130*/  IMAD.MOV.U32 R3, RZ, RZ, 0x0 ;  /* 0x00000000ff037424 */ /* 0x000fc800078e00ff */
[----:B------:R-:W-:Y:S05]  /*2140*/  RET.REL.NODEC R2 `(gluon_mma) ;  /* 0xffffffdc02ac7950 */ /* 0x000fea0003c3ffff */
        .weak           $__internal_2_$__cuda_sm10x_tcgen05_guardrail_trap_unallocated_columns_being_dealloced
        .type           $__internal_2_$__cuda_sm10x_tcgen05_guardrail_trap_unallocated_columns_being_dealloced,@function
        .size           $__internal_2_$__cuda_sm10x_tcgen05_guardrail_trap_unallocated_columns_being_dealloced,(.L_x_15 - $__internal_2_$__cuda_sm10x_tcgen05_guardrail_trap_unallocated_columns_being_dealloced)
$__internal_2_$__cuda_sm10x_tcgen05_guardrail_trap_unallocated_columns_being_dealloced:
[----:B------:R-:W-:Y:S05]  /*2150*/  BPT.TRAP 0x1 ;  /* 0x000000040000795c */ /* 0x000fea0000300000 */
[----:B------:R-:W-:-:S04]  /*2160*/  IMAD.MOV.U32 R3, RZ, RZ, 0x0 ;  /* 0x00000000ff037424 */ /* 0x000fc800078e00ff */
[----:B------:R-:W-:Y:S05]  /*2170*/  RET.REL.NODEC R2 `(gluon_mma) ;  /* 0xffffffdc02a07950 */ /* 0x000fea0003c3ffff */
.L_x_12:
[----:B------:R-:W-:-:S00]  /*2180*/  BRA `(.L_x_12) ;  /* 0xfffffffc00fc7947 */ /* 0x000fc0000383ffff */
[----:B------:R-:W-:-:S00]  /*2190*/  NOP ;  /* 0x0000000000007918 */ /* 0x000fc00000000000 */
        /* <DEDUP_REMOVED lines=14> */
.L_x_15:


//--------------------- .nv.shared.gluon_mma      --------------------------
	.section	.nv.shared.gluon_mma,"aw",@nobits
	.sectionflags	@""
	.align	16
	.zero		1024


//--------------------- .nv.shared.reserved.0     --------------------------
	.section	.nv.shared.reserved.0,"aw",@nobits
	.align	8
	.weak		__nv_reservedSMEM_offset_0_alias
	.size		__nv_reservedSMEM_offset_0_alias, 0, 64
	.other		__nv_reservedSMEM_offset_0_alias,@"STO_CUDA_RESERVED_SHARED STV_DEFAULT"
__nv_reservedSMEM_offset_0_alias:
	.zero		0
.nv.shared.reserved.0:
	.zero		64
	.weak		__nv_reservedSMEM_allocation_phase
	.type		__nv_reservedSMEM_allocation_phase,@object
	.size		__nv_reservedSMEM_allocation_phase,(.L_0 - __nv_reservedSMEM_allocation_phase)
__nv_reservedSMEM_allocation_phase:
	.zero		1
.L_0:
	.zero		7
	.weak		__nv_reservedSMEM_devtool_atexit_pc
	.type		__nv_reservedSMEM_devtool_atexit_pc,@object
	.size		__nv_reservedSMEM_devtool_atexit_pc,(__nv_reservedSMEM_allocation_mask - __nv_reservedSMEM_devtool_atexit_pc)
__nv_reservedSMEM_devtool_atexit_pc:
	.zero		8
	.weak		__nv_reservedSMEM_allocation_mask
	.type		__nv_reservedSMEM_allocation_mask,@object
	.size		__nv_reservedSMEM_allocation_mask,(.L_2 - __nv_reservedSMEM_allocation_mask)
__nv_reservedSMEM_allocation_mask:
	.zero		4
.L_2:


//--------------------- .nv.constant0.gluon_mma   --------------------------
	.section	.nv.constant0.gluon_mma,"a",@progbits
	.sectionflags	@""
	.align	4
.nv.constant0.gluon_mma:
	.zero		936


//--------------------- SYMBOLS --------------------------

	.type		.nv.reservedSmem.offset0,@object
	.size		.nv.reservedSmem.offset0,0x4
	.type		.nv.reservedSmem.cap,@object
	.size		.nv.reservedSmem.cap,0x4
